//
// Generated by NVIDIA NVVM Compiler
//
// Compiler Build ID: CL-36424714
// Cuda compilation tools, release 13.0, V13.0.88
// Based on NVVM 20.0.0
//

.version 9.0
.target sm_100
.address_size 64

	// .globl	_Z6RotateP6uchar4PhS1_S1_mfmm
.global .align 4 .b8 precalc_xorwow_matrix[102400];
.global .align 4 .b8 precalc_xorwow_offset_matrix[102400];
.global .align 4 .b8 mrg32k3aM1[2304];
.global .align 4 .b8 mrg32k3aM2[2304];
.global .align 4 .b8 mrg32k3aM1SubSeq[2016];
.global .align 4 .b8 mrg32k3aM2SubSeq[2016];
.global .align 4 .b8 mrg32k3aM1Seq[2304];
.global .align 4 .b8 mrg32k3aM2Seq[2304];
.const .align 8 .b8 __cr_lgamma_table[72];
.global .align 4 .b8 __cudart_i2opi_f[24] = {65, 144, 67, 60, 153, 149, 98, 219, 192, 221, 52, 245, 209, 87, 39, 252, 41, 21, 68, 78, 110, 131, 249, 162};

.visible .entry _Z6RotateP6uchar4PhS1_S1_mfmm(
	.param .u64 .ptr .align 1 _Z6RotateP6uchar4PhS1_S1_mfmm_param_0,
	.param .u64 .ptr .align 1 _Z6RotateP6uchar4PhS1_S1_mfmm_param_1,
	.param .u64 .ptr .align 1 _Z6RotateP6uchar4PhS1_S1_mfmm_param_2,
	.param .u64 .ptr .align 1 _Z6RotateP6uchar4PhS1_S1_mfmm_param_3,
	.param .u64 _Z6RotateP6uchar4PhS1_S1_mfmm_param_4,
	.param .f32 _Z6RotateP6uchar4PhS1_S1_mfmm_param_5,
	.param .u64 _Z6RotateP6uchar4PhS1_S1_mfmm_param_6,
	.param .u64 _Z6RotateP6uchar4PhS1_S1_mfmm_param_7
)
{
	.local .align 4 .b8 	__local_depot0[28];
	.reg .b64 	%SP;
	.reg .b64 	%SPL;
	.reg .pred 	%p<36>;
	.reg .b16 	%rs<6>;
	.reg .b32 	%r<176>;
	.reg .b32 	%f<99>;
	.reg .b64 	%rd<106>;
	.reg .b64 	%fd<9>;

	mov.u64 	%SPL, __local_depot0;
	ld.param.u64 	%rd42, [_Z6RotateP6uchar4PhS1_S1_mfmm_param_0];
	ld.param.u64 	%rd36, [_Z6RotateP6uchar4PhS1_S1_mfmm_param_1];
	ld.param.u64 	%rd37, [_Z6RotateP6uchar4PhS1_S1_mfmm_param_2];
	ld.param.u64 	%rd39, [_Z6RotateP6uchar4PhS1_S1_mfmm_param_4];
	ld.param.f32 	%f20, [_Z6RotateP6uchar4PhS1_S1_mfmm_param_5];
	ld.param.u64 	%rd40, [_Z6RotateP6uchar4PhS1_S1_mfmm_param_6];
	cvta.to.global.u64 	%rd1, %rd42;
	add.u64 	%rd2, %SPL, 0;
	mov.u32 	%r53, %tid.x;
	mov.u32 	%r54, %ctaid.x;
	mov.u32 	%r55, %ntid.x;
	mad.lo.s32 	%r56, %r54, %r55, %r53;
	mov.u32 	%r57, %tid.y;
	mov.u32 	%r58, %ctaid.y;
	mov.u32 	%r59, %ntid.y;
	mad.lo.s32 	%r60, %r58, %r59, %r57;
	mov.u32 	%r61, %nctaid.x;
	mul.lo.s32 	%r62, %r61, %r55;
	mad.lo.s32 	%r1, %r62, %r60, %r56;
	shr.u32 	%r63, %r62, 1;
	sub.s32 	%r64, %r56, %r63;
	mov.u32 	%r65, %nctaid.y;
	mul.lo.s32 	%r66, %r59, %r65;
	shr.u32 	%r67, %r66, 1;
	sub.s32 	%r2, %r60, %r67;
	cvt.rn.f32.s32 	%f1, %r64;
	mul.f32 	%f21, %f20, 0f3F22F983;
	cvt.rni.s32.f32 	%r175, %f21;
	cvt.rn.f32.s32 	%f22, %r175;
	fma.rn.f32 	%f23, %f22, 0fBFC90FDA, %f20;
	fma.rn.f32 	%f24, %f22, 0fB3A22168, %f23;
	fma.rn.f32 	%f98, %f22, 0fA7C234C5, %f24;
	abs.f32 	%f3, %f20;
	setp.ltu.f32 	%p1, %f3, 0f47CE4780;
	mov.u32 	%r163, %r175;
	mov.f32 	%f95, %f98;
	@%p1 bra 	$L__BB0_8;
	setp.neu.f32 	%p2, %f3, 0f7F800000;
	@%p2 bra 	$L__BB0_3;
	mov.f32 	%f27, 0f00000000;
	mul.rn.f32 	%f95, %f20, %f27;
	mov.b32 	%r163, 0;
	bra.uni 	$L__BB0_8;
$L__BB0_3:
	mov.b32 	%r4, %f20;
	mov.b64 	%rd95, 0;
	mov.b32 	%r160, 0;
	mov.u64 	%rd93, __cudart_i2opi_f;
	shl.b32 	%r70, %r4, 8;
	or.b32  	%r71, %r70, -2147483648;
	mov.u64 	%rd94, %rd2;
$L__BB0_4:
	.pragma "nounroll";
	ld.global.nc.u32 	%r69, [%rd93];
	mad.wide.u32 	%rd46, %r69, %r71, %rd95;
	shr.u64 	%rd95, %rd46, 32;
	st.local.u32 	[%rd94], %rd46;
	add.s32 	%r160, %r160, 1;
	add.s64 	%rd94, %rd94, 4;
	add.s64 	%rd93, %rd93, 4;
	setp.ne.s32 	%p3, %r160, 6;
	@%p3 bra 	$L__BB0_4;
	shr.u32 	%r72, %r4, 23;
	st.local.u32 	[%rd2+24], %rd95;
	and.b32  	%r7, %r72, 31;
	and.b32  	%r73, %r72, 224;
	add.s32 	%r74, %r73, -128;
	shr.u32 	%r75, %r74, 5;
	mul.wide.u32 	%rd47, %r75, 4;
	sub.s64 	%rd9, %rd2, %rd47;
	ld.local.u32 	%r161, [%rd9+24];
	ld.local.u32 	%r162, [%rd9+20];
	setp.eq.s32 	%p4, %r7, 0;
	@%p4 bra 	$L__BB0_7;
	shf.l.wrap.b32 	%r161, %r162, %r161, %r7;
	ld.local.u32 	%r76, [%rd9+16];
	shf.l.wrap.b32 	%r162, %r76, %r162, %r7;
$L__BB0_7:
	shr.u32 	%r77, %r161, 30;
	shf.l.wrap.b32 	%r78, %r162, %r161, 2;
	shl.b32 	%r79, %r162, 2;
	shr.u32 	%r80, %r78, 31;
	add.s32 	%r81, %r80, %r77;
	neg.s32 	%r82, %r81;
	setp.lt.s32 	%p5, %r4, 0;
	selp.b32 	%r163, %r82, %r81, %p5;
	xor.b32  	%r83, %r78, %r4;
	shr.s32 	%r84, %r78, 31;
	xor.b32  	%r85, %r84, %r78;
	xor.b32  	%r86, %r84, %r79;
	cvt.u64.u32 	%rd48, %r85;
	shl.b64 	%rd49, %rd48, 32;
	cvt.u64.u32 	%rd50, %r86;
	or.b64  	%rd51, %rd49, %rd50;
	cvt.rn.f64.s64 	%fd1, %rd51;
	mul.f64 	%fd2, %fd1, 0d3BF921FB54442D19;
	cvt.rn.f32.f64 	%f25, %fd2;
	neg.f32 	%f26, %f25;
	setp.lt.s32 	%p6, %r83, 0;
	selp.f32 	%f95, %f26, %f25, %p6;
$L__BB0_8:
	setp.ltu.f32 	%p7, %f3, 0f47CE4780;
	add.s32 	%r88, %r163, 1;
	mul.rn.f32 	%f28, %f95, %f95;
	and.b32  	%r89, %r163, 1;
	setp.eq.b32 	%p8, %r89, 1;
	selp.f32 	%f29, %f95, 0f3F800000, %p8;
	fma.rn.f32 	%f30, %f28, %f29, 0f00000000;
	fma.rn.f32 	%f31, %f28, 0f37CBAC00, 0fBAB607ED;
	selp.f32 	%f32, 0fB94D4153, %f31, %p8;
	selp.f32 	%f33, 0f3C0885E4, 0f3D2AAABB, %p8;
	fma.rn.f32 	%f34, %f32, %f28, %f33;
	selp.f32 	%f35, 0fBE2AAAA8, 0fBEFFFFFF, %p8;
	fma.rn.f32 	%f36, %f34, %f28, %f35;
	fma.rn.f32 	%f37, %f36, %f30, %f29;
	and.b32  	%r90, %r88, 2;
	setp.eq.s32 	%p9, %r90, 0;
	mov.f32 	%f38, 0f00000000;
	sub.f32 	%f39, %f38, %f37;
	selp.f32 	%f7, %f37, %f39, %p9;
	cvt.rn.f32.s32 	%f8, %r2;
	mov.u32 	%r167, %r175;
	mov.f32 	%f96, %f98;
	@%p7 bra 	$L__BB0_16;
	setp.neu.f32 	%p10, %f3, 0f7F800000;
	@%p10 bra 	$L__BB0_11;
	mov.f32 	%f42, 0f00000000;
	mul.rn.f32 	%f96, %f20, %f42;
	mov.b32 	%r167, 0;
	bra.uni 	$L__BB0_16;
$L__BB0_11:
	mov.b32 	%r16, %f20;
	mov.b64 	%rd98, 0;
	mov.b32 	%r164, 0;
	mov.u64 	%rd96, __cudart_i2opi_f;
	shl.b32 	%r93, %r16, 8;
	or.b32  	%r94, %r93, -2147483648;
	mov.u64 	%rd97, %rd2;
$L__BB0_12:
	.pragma "nounroll";
	ld.global.nc.u32 	%r92, [%rd96];
	mad.wide.u32 	%rd54, %r92, %r94, %rd98;
	shr.u64 	%rd98, %rd54, 32;
	st.local.u32 	[%rd97], %rd54;
	add.s32 	%r164, %r164, 1;
	add.s64 	%rd97, %rd97, 4;
	add.s64 	%rd96, %rd96, 4;
	setp.ne.s32 	%p11, %r164, 6;
	@%p11 bra 	$L__BB0_12;
	shr.u32 	%r95, %r16, 23;
	st.local.u32 	[%rd2+24], %rd98;
	and.b32  	%r19, %r95, 31;
	and.b32  	%r96, %r95, 224;
	add.s32 	%r97, %r96, -128;
	shr.u32 	%r98, %r97, 5;
	mul.wide.u32 	%rd55, %r98, 4;
	sub.s64 	%rd16, %rd2, %rd55;
	ld.local.u32 	%r165, [%rd16+24];
	ld.local.u32 	%r166, [%rd16+20];
	setp.eq.s32 	%p12, %r19, 0;
	@%p12 bra 	$L__BB0_15;
	shf.l.wrap.b32 	%r165, %r166, %r165, %r19;
	ld.local.u32 	%r99, [%rd16+16];
	shf.l.wrap.b32 	%r166, %r99, %r166, %r19;
$L__BB0_15:
	shr.u32 	%r100, %r165, 30;
	shf.l.wrap.b32 	%r101, %r166, %r165, 2;
	shl.b32 	%r102, %r166, 2;
	shr.u32 	%r103, %r101, 31;
	add.s32 	%r104, %r103, %r100;
	neg.s32 	%r105, %r104;
	setp.lt.s32 	%p13, %r16, 0;
	selp.b32 	%r167, %r105, %r104, %p13;
	xor.b32  	%r106, %r101, %r16;
	shr.s32 	%r107, %r101, 31;
	xor.b32  	%r108, %r107, %r101;
	xor.b32  	%r109, %r107, %r102;
	cvt.u64.u32 	%rd56, %r108;
	shl.b64 	%rd57, %rd56, 32;
	cvt.u64.u32 	%rd58, %r109;
	or.b64  	%rd59, %rd57, %rd58;
	cvt.rn.f64.s64 	%fd3, %rd59;
	mul.f64 	%fd4, %fd3, 0d3BF921FB54442D19;
	cvt.rn.f32.f64 	%f40, %fd4;
	neg.f32 	%f41, %f40;
	setp.lt.s32 	%p14, %r106, 0;
	selp.f32 	%f96, %f41, %f40, %p14;
$L__BB0_16:
	setp.ltu.f32 	%p15, %f3, 0f47CE4780;
	mul.rn.f32 	%f43, %f96, %f96;
	and.b32  	%r111, %r167, 1;
	setp.eq.b32 	%p16, %r111, 1;
	selp.f32 	%f44, 0f3F800000, %f96, %p16;
	fma.rn.f32 	%f45, %f43, %f44, 0f00000000;
	fma.rn.f32 	%f46, %f43, 0f37CBAC00, 0fBAB607ED;
	selp.f32 	%f47, %f46, 0fB94D4153, %p16;
	selp.f32 	%f48, 0f3D2AAABB, 0f3C0885E4, %p16;
	fma.rn.f32 	%f49, %f47, %f43, %f48;
	selp.f32 	%f50, 0fBEFFFFFF, 0fBE2AAAA8, %p16;
	fma.rn.f32 	%f51, %f49, %f43, %f50;
	fma.rn.f32 	%f52, %f51, %f45, %f44;
	and.b32  	%r112, %r167, 2;
	setp.eq.s32 	%p17, %r112, 0;
	mov.f32 	%f53, 0f00000000;
	sub.f32 	%f54, %f53, %f52;
	selp.f32 	%f55, %f52, %f54, %p17;
	mul.f32 	%f56, %f55, %f8;
	fma.rn.f32 	%f57, %f7, %f1, %f56;
	shr.u64 	%rd60, %rd40, 1;
	cvt.rn.f32.u64 	%f58, %rd60;
	add.f32 	%f12, %f57, %f58;
	mov.u32 	%r171, %r175;
	mov.f32 	%f97, %f98;
	@%p15 bra 	$L__BB0_24;
	setp.neu.f32 	%p18, %f3, 0f7F800000;
	@%p18 bra 	$L__BB0_19;
	mov.f32 	%f61, 0f00000000;
	mul.rn.f32 	%f97, %f20, %f61;
	mov.b32 	%r171, 0;
	bra.uni 	$L__BB0_24;
$L__BB0_19:
	mov.b32 	%r28, %f20;
	mov.b64 	%rd101, 0;
	mov.b32 	%r168, 0;
	mov.u64 	%rd99, __cudart_i2opi_f;
	shl.b32 	%r115, %r28, 8;
	or.b32  	%r116, %r115, -2147483648;
	mov.u64 	%rd100, %rd2;
$L__BB0_20:
	.pragma "nounroll";
	ld.global.nc.u32 	%r114, [%rd99];
	mad.wide.u32 	%rd63, %r114, %r116, %rd101;
	shr.u64 	%rd101, %rd63, 32;
	st.local.u32 	[%rd100], %rd63;
	add.s32 	%r168, %r168, 1;
	add.s64 	%rd100, %rd100, 4;
	add.s64 	%rd99, %rd99, 4;
	setp.ne.s32 	%p19, %r168, 6;
	@%p19 bra 	$L__BB0_20;
	shr.u32 	%r117, %r28, 23;
	st.local.u32 	[%rd2+24], %rd101;
	and.b32  	%r31, %r117, 31;
	and.b32  	%r118, %r117, 224;
	add.s32 	%r119, %r118, -128;
	shr.u32 	%r120, %r119, 5;
	mul.wide.u32 	%rd64, %r120, 4;
	sub.s64 	%rd23, %rd2, %rd64;
	ld.local.u32 	%r169, [%rd23+24];
	ld.local.u32 	%r170, [%rd23+20];
	setp.eq.s32 	%p20, %r31, 0;
	@%p20 bra 	$L__BB0_23;
	shf.l.wrap.b32 	%r169, %r170, %r169, %r31;
	ld.local.u32 	%r121, [%rd23+16];
	shf.l.wrap.b32 	%r170, %r121, %r170, %r31;
$L__BB0_23:
	shr.u32 	%r122, %r169, 30;
	shf.l.wrap.b32 	%r123, %r170, %r169, 2;
	shl.b32 	%r124, %r170, 2;
	shr.u32 	%r125, %r123, 31;
	add.s32 	%r126, %r125, %r122;
	neg.s32 	%r127, %r126;
	setp.lt.s32 	%p21, %r28, 0;
	selp.b32 	%r171, %r127, %r126, %p21;
	xor.b32  	%r128, %r123, %r28;
	shr.s32 	%r129, %r123, 31;
	xor.b32  	%r130, %r129, %r123;
	xor.b32  	%r131, %r129, %r124;
	cvt.u64.u32 	%rd65, %r130;
	shl.b64 	%rd66, %rd65, 32;
	cvt.u64.u32 	%rd67, %r131;
	or.b64  	%rd68, %rd66, %rd67;
	cvt.rn.f64.s64 	%fd5, %rd68;
	mul.f64 	%fd6, %fd5, 0d3BF921FB54442D19;
	cvt.rn.f32.f64 	%f59, %fd6;
	neg.f32 	%f60, %f59;
	setp.lt.s32 	%p22, %r128, 0;
	selp.f32 	%f97, %f60, %f59, %p22;
$L__BB0_24:
	setp.ltu.f32 	%p23, %f3, 0f47CE4780;
	add.s32 	%r133, %r171, 1;
	mul.rn.f32 	%f62, %f97, %f97;
	and.b32  	%r134, %r171, 1;
	setp.eq.b32 	%p24, %r134, 1;
	selp.f32 	%f63, %f97, 0f3F800000, %p24;
	fma.rn.f32 	%f64, %f62, %f63, 0f00000000;
	fma.rn.f32 	%f65, %f62, 0f37CBAC00, 0fBAB607ED;
	selp.f32 	%f66, 0fB94D4153, %f65, %p24;
	selp.f32 	%f67, 0f3C0885E4, 0f3D2AAABB, %p24;
	fma.rn.f32 	%f68, %f66, %f62, %f67;
	selp.f32 	%f69, 0fBE2AAAA8, 0fBEFFFFFF, %p24;
	fma.rn.f32 	%f70, %f68, %f62, %f69;
	fma.rn.f32 	%f71, %f70, %f64, %f63;
	and.b32  	%r135, %r133, 2;
	setp.eq.s32 	%p25, %r135, 0;
	mov.f32 	%f72, 0f00000000;
	sub.f32 	%f73, %f72, %f71;
	selp.f32 	%f74, %f71, %f73, %p25;
	mul.f32 	%f16, %f74, %f8;
	@%p23 bra 	$L__BB0_32;
	setp.neu.f32 	%p26, %f3, 0f7F800000;
	@%p26 bra 	$L__BB0_27;
	mov.f32 	%f77, 0f00000000;
	mul.rn.f32 	%f98, %f20, %f77;
	mov.b32 	%r175, 0;
	bra.uni 	$L__BB0_32;
$L__BB0_27:
	mov.b32 	%r40, %f20;
	shl.b32 	%r137, %r40, 8;
	or.b32  	%r41, %r137, -2147483648;
	mov.b64 	%rd104, 0;
	mov.b32 	%r172, 0;
	mov.u64 	%rd102, __cudart_i2opi_f;
	mov.u64 	%rd103, %rd2;
$L__BB0_28:
	.pragma "nounroll";
	ld.global.nc.u32 	%r138, [%rd102];
	mad.wide.u32 	%rd71, %r138, %r41, %rd104;
	shr.u64 	%rd104, %rd71, 32;
	st.local.u32 	[%rd103], %rd71;
	add.s32 	%r172, %r172, 1;
	add.s64 	%rd103, %rd103, 4;
	add.s64 	%rd102, %rd102, 4;
	setp.ne.s32 	%p27, %r172, 6;
	@%p27 bra 	$L__BB0_28;
	shr.u32 	%r139, %r40, 23;
	st.local.u32 	[%rd2+24], %rd104;
	and.b32  	%r44, %r139, 31;
	and.b32  	%r140, %r139, 224;
	add.s32 	%r141, %r140, -128;
	shr.u32 	%r142, %r141, 5;
	mul.wide.u32 	%rd72, %r142, 4;
	sub.s64 	%rd30, %rd2, %rd72;
	ld.local.u32 	%r173, [%rd30+24];
	ld.local.u32 	%r174, [%rd30+20];
	setp.eq.s32 	%p28, %r44, 0;
	@%p28 bra 	$L__BB0_31;
	shf.l.wrap.b32 	%r173, %r174, %r173, %r44;
	ld.local.u32 	%r143, [%rd30+16];
	shf.l.wrap.b32 	%r174, %r143, %r174, %r44;
$L__BB0_31:
	shr.u32 	%r144, %r173, 30;
	shf.l.wrap.b32 	%r145, %r174, %r173, 2;
	shl.b32 	%r146, %r174, 2;
	shr.u32 	%r147, %r145, 31;
	add.s32 	%r148, %r147, %r144;
	neg.s32 	%r149, %r148;
	setp.lt.s32 	%p29, %r40, 0;
	selp.b32 	%r175, %r149, %r148, %p29;
	xor.b32  	%r150, %r145, %r40;
	shr.s32 	%r151, %r145, 31;
	xor.b32  	%r152, %r151, %r145;
	xor.b32  	%r153, %r151, %r146;
	cvt.u64.u32 	%rd73, %r152;
	shl.b64 	%rd74, %rd73, 32;
	cvt.u64.u32 	%rd75, %r153;
	or.b64  	%rd76, %rd74, %rd75;
	cvt.rn.f64.s64 	%fd7, %rd76;
	mul.f64 	%fd8, %fd7, 0d3BF921FB54442D19;
	cvt.rn.f32.f64 	%f75, %fd8;
	neg.f32 	%f76, %f75;
	setp.lt.s32 	%p30, %r150, 0;
	selp.f32 	%f98, %f76, %f75, %p30;
$L__BB0_32:
	ld.param.u64 	%rd92, [_Z6RotateP6uchar4PhS1_S1_mfmm_param_7];
	mul.rn.f32 	%f78, %f98, %f98;
	and.b32  	%r155, %r175, 1;
	setp.eq.b32 	%p31, %r155, 1;
	selp.f32 	%f79, 0f3F800000, %f98, %p31;
	fma.rn.f32 	%f80, %f78, %f79, 0f00000000;
	fma.rn.f32 	%f81, %f78, 0f37CBAC00, 0fBAB607ED;
	selp.f32 	%f82, %f81, 0fB94D4153, %p31;
	selp.f32 	%f83, 0f3D2AAABB, 0f3C0885E4, %p31;
	fma.rn.f32 	%f84, %f82, %f78, %f83;
	selp.f32 	%f85, 0fBEFFFFFF, 0fBE2AAAA8, %p31;
	fma.rn.f32 	%f86, %f84, %f78, %f85;
	fma.rn.f32 	%f87, %f86, %f80, %f79;
	and.b32  	%r156, %r175, 2;
	setp.eq.s32 	%p32, %r156, 0;
	mov.f32 	%f88, 0f00000000;
	sub.f32 	%f89, %f88, %f87;
	selp.f32 	%f90, %f87, %f89, %p32;
	mul.f32 	%f91, %f90, %f1;
	sub.f32 	%f92, %f16, %f91;
	shr.u64 	%rd77, %rd92, 1;
	cvt.rn.f32.u64 	%f93, %rd77;
	add.f32 	%f94, %f92, %f93;
	cvt.rzi.s32.f32 	%r157, %f94;
	cvt.rzi.s32.f32 	%r159, %f12;
	cvt.s64.s32 	%rd31, %r159;
	setp.le.u64 	%p33, %rd40, %rd31;
	cvt.s64.s32 	%rd32, %r157;
	setp.le.u64 	%p34, %rd92, %rd32;
	or.pred  	%p35, %p33, %p34;
	@%p35 bra 	$L__BB0_34;
	ld.param.u64 	%rd91, [_Z6RotateP6uchar4PhS1_S1_mfmm_param_3];
	mad.lo.s64 	%rd80, %rd39, %rd32, %rd31;
	cvta.to.global.u64 	%rd81, %rd36;
	add.s64 	%rd82, %rd81, %rd80;
	ld.global.u8 	%rs2, [%rd82];
	cvt.s64.s32 	%rd105, %r1;
	mul.wide.s32 	%rd83, %r1, 4;
	add.s64 	%rd84, %rd1, %rd83;
	st.global.u8 	[%rd84], %rs2;
	cvta.to.global.u64 	%rd85, %rd37;
	add.s64 	%rd86, %rd85, %rd80;
	ld.global.u8 	%rs3, [%rd86];
	st.global.u8 	[%rd84+1], %rs3;
	cvta.to.global.u64 	%rd87, %rd91;
	add.s64 	%rd88, %rd87, %rd80;
	ld.global.u8 	%rs4, [%rd88];
	st.global.u8 	[%rd84+2], %rs4;
	bra.uni 	$L__BB0_35;
$L__BB0_34:
	cvt.s64.s32 	%rd105, %r1;
	mul.wide.s32 	%rd78, %r1, 4;
	add.s64 	%rd79, %rd1, %rd78;
	mov.b16 	%rs1, 0;
	st.global.v2.u8 	[%rd79], {%rs1, %rs1};
	st.global.u8 	[%rd79+2], %rs1;
$L__BB0_35:
	shl.b64 	%rd89, %rd105, 2;
	add.s64 	%rd90, %rd1, %rd89;
	mov.b16 	%rs5, 255;
	st.global.u8 	[%rd90+3], %rs5;
	ret;

}
	// .globl	_Z5ScalePhS_S_S_S_S_mmfmm
.visible .entry _Z5ScalePhS_S_S_S_S_mmfmm(
	.param .u64 .ptr .align 1 _Z5ScalePhS_S_S_S_S_mmfmm_param_0,
	.param .u64 .ptr .align 1 _Z5ScalePhS_S_S_S_S_mmfmm_param_1,
	.param .u64 .ptr .align 1 _Z5ScalePhS_S_S_S_S_mmfmm_param_2,
	.param .u64 .ptr .align 1 _Z5ScalePhS_S_S_S_S_mmfmm_param_3,
	.param .u64 .ptr .align 1 _Z5ScalePhS_S_S_S_S_mmfmm_param_4,
	.param .u64 .ptr .align 1 _Z5ScalePhS_S_S_S_S_mmfmm_param_5,
	.param .u64 _Z5ScalePhS_S_S_S_S_mmfmm_param_6,
	.param .u64 _Z5ScalePhS_S_S_S_S_mmfmm_param_7,
	.param .f32 _Z5ScalePhS_S_S_S_S_mmfmm_param_8,
	.param .u64 _Z5ScalePhS_S_S_S_S_mmfmm_param_9,
	.param .u64 _Z5ScalePhS_S_S_S_S_mmfmm_param_10
)
{
	.reg .pred 	%p<4>;
	.reg .b16 	%rs<14>;
	.reg .b32 	%r<16>;
	.reg .b32 	%f<51>;
	.reg .b64 	%rd<41>;

	ld.param.u64 	%rd7, [_Z5ScalePhS_S_S_S_S_mmfmm_param_1];
	ld.param.u64 	%rd10, [_Z5ScalePhS_S_S_S_S_mmfmm_param_3];
	ld.param.u64 	%rd11, [_Z5ScalePhS_S_S_S_S_mmfmm_param_4];
	ld.param.u64 	%rd12, [_Z5ScalePhS_S_S_S_S_mmfmm_param_5];
	ld.param.u64 	%rd9, [_Z5ScalePhS_S_S_S_S_mmfmm_param_6];
	ld.param.u64 	%rd13, [_Z5ScalePhS_S_S_S_S_mmfmm_param_7];
	ld.param.f32 	%f3, [_Z5ScalePhS_S_S_S_S_mmfmm_param_8];
	ld.param.u64 	%rd14, [_Z5ScalePhS_S_S_S_S_mmfmm_param_9];
	ld.param.u64 	%rd15, [_Z5ScalePhS_S_S_S_S_mmfmm_param_10];
	cvta.to.global.u64 	%rd1, %rd12;
	cvta.to.global.u64 	%rd2, %rd11;
	cvta.to.global.u64 	%rd3, %rd10;
	mov.u32 	%r2, %tid.x;
	mov.u32 	%r3, %ctaid.x;
	mov.u32 	%r4, %ntid.x;
	mad.lo.s32 	%r5, %r3, %r4, %r2;
	cvt.rn.f32.u32 	%f4, %r5;
	mov.u32 	%r6, %tid.y;
	mov.u32 	%r7, %ctaid.y;
	mov.u32 	%r8, %ntid.y;
	mad.lo.s32 	%r9, %r7, %r8, %r6;
	cvt.rn.f32.u32 	%f5, %r9;
	cvt.rn.f32.u64 	%f6, %rd13;
	fma.rn.f32 	%f7, %f5, %f6, %f4;
	cvt.rzi.s32.f32 	%r1, %f7;
	add.f32 	%f8, %f4, 0fC4480000;
	add.f32 	%f9, %f5, 0fC4480000;
	div.rn.f32 	%f1, %f8, %f3;
	div.rn.f32 	%f2, %f9, %f3;
	shr.u64 	%rd17, %rd14, 1;
	cvt.rn.f32.u64 	%f10, %rd17;
	add.f32 	%f11, %f1, %f10;
	cvt.rzi.s32.f32 	%r10, %f11;
	shr.u64 	%rd18, %rd15, 1;
	cvt.rn.f32.u64 	%f12, %rd18;
	add.f32 	%f13, %f2, %f12;
	cvt.rzi.s32.f32 	%r11, %f13;
	cvt.s64.s32 	%rd4, %r10;
	add.s64 	%rd19, %rd14, -1;
	setp.le.u64 	%p1, %rd19, %rd4;
	cvt.s64.s32 	%rd5, %r11;
	add.s64 	%rd20, %rd15, -1;
	setp.le.u64 	%p2, %rd20, %rd5;
	or.pred  	%p3, %p1, %p2;
	@%p3 bra 	$L__BB1_2;
	ld.param.u64 	%rd40, [_Z5ScalePhS_S_S_S_S_mmfmm_param_2];
	ld.param.u64 	%rd39, [_Z5ScalePhS_S_S_S_S_mmfmm_param_0];
	cvta.to.global.u64 	%rd25, %rd39;
	cvta.to.global.u64 	%rd26, %rd7;
	cvta.to.global.u64 	%rd27, %rd40;
	cvt.rmi.f32.f32 	%f14, %f1;
	sub.f32 	%f15, %f1, %f14;
	cvt.rmi.f32.f32 	%f16, %f2;
	sub.f32 	%f17, %f2, %f16;
	mad.lo.s64 	%rd28, %rd9, %rd5, %rd4;
	add.s64 	%rd29, %rd25, %rd28;
	ld.global.u8 	%rs2, [%rd29];
	cvt.rn.f32.u16 	%f18, %rs2;
	mov.f32 	%f19, 0f3F800000;
	sub.f32 	%f20, %f19, %f15;
	ld.global.u8 	%rs3, [%rd29+1];
	cvt.rn.f32.u16 	%f21, %rs3;
	mul.f32 	%f22, %f15, %f21;
	fma.rn.f32 	%f23, %f20, %f18, %f22;
	add.s64 	%rd30, %rd29, %rd9;
	ld.global.u8 	%rs4, [%rd30];
	cvt.rn.f32.u16 	%f24, %rs4;
	ld.global.u8 	%rs5, [%rd30+1];
	cvt.rn.f32.u16 	%f25, %rs5;
	mul.f32 	%f26, %f15, %f25;
	fma.rn.f32 	%f27, %f20, %f24, %f26;
	sub.f32 	%f28, %f19, %f17;
	mul.f32 	%f29, %f17, %f27;
	fma.rn.f32 	%f30, %f28, %f23, %f29;
	cvt.rzi.u32.f32 	%r13, %f30;
	cvt.s64.s32 	%rd31, %r1;
	add.s64 	%rd32, %rd3, %rd31;
	st.global.u8 	[%rd32], %r13;
	add.s64 	%rd33, %rd26, %rd28;
	ld.global.u8 	%rs6, [%rd33];
	cvt.rn.f32.u16 	%f31, %rs6;
	ld.global.u8 	%rs7, [%rd33+1];
	cvt.rn.f32.u16 	%f32, %rs7;
	mul.f32 	%f33, %f15, %f32;
	fma.rn.f32 	%f34, %f20, %f31, %f33;
	add.s64 	%rd34, %rd33, %rd9;
	ld.global.u8 	%rs8, [%rd34];
	cvt.rn.f32.u16 	%f35, %rs8;
	ld.global.u8 	%rs9, [%rd34+1];
	cvt.rn.f32.u16 	%f36, %rs9;
	mul.f32 	%f37, %f15, %f36;
	fma.rn.f32 	%f38, %f20, %f35, %f37;
	mul.f32 	%f39, %f17, %f38;
	fma.rn.f32 	%f40, %f28, %f34, %f39;
	cvt.rzi.u32.f32 	%r14, %f40;
	add.s64 	%rd35, %rd2, %rd31;
	st.global.u8 	[%rd35], %r14;
	add.s64 	%rd36, %rd27, %rd28;
	ld.global.u8 	%rs10, [%rd36];
	cvt.rn.f32.u16 	%f41, %rs10;
	ld.global.u8 	%rs11, [%rd36+1];
	cvt.rn.f32.u16 	%f42, %rs11;
	mul.f32 	%f43, %f15, %f42;
	fma.rn.f32 	%f44, %f20, %f41, %f43;
	add.s64 	%rd37, %rd36, %rd9;
	ld.global.u8 	%rs12, [%rd37];
	cvt.rn.f32.u16 	%f45, %rs12;
	ld.global.u8 	%rs13, [%rd37+1];
	cvt.rn.f32.u16 	%f46, %rs13;
	mul.f32 	%f47, %f15, %f46;
	fma.rn.f32 	%f48, %f20, %f45, %f47;
	mul.f32 	%f49, %f17, %f48;
	fma.rn.f32 	%f50, %f28, %f44, %f49;
	cvt.rzi.u32.f32 	%r15, %f50;
	add.s64 	%rd38, %rd1, %rd31;
	st.global.u8 	[%rd38], %r15;
	bra.uni 	$L__BB1_3;
$L__BB1_2:
	cvt.s64.s32 	%rd21, %r1;
	add.s64 	%rd22, %rd3, %rd21;
	mov.b16 	%rs1, 0;
	st.global.u8 	[%rd22], %rs1;
	add.s64 	%rd23, %rd2, %rd21;
	st.global.u8 	[%rd23], %rs1;
	add.s64 	%rd24, %rd1, %rd21;
	st.global.u8 	[%rd24], %rs1;
$L__BB1_3:
	ret;

}


// ===== COMPILED SASS (sm_100) =====

	.target	sm_100

	.elftype	@"ET_EXEC"


//--------------------- .note.nv.tkinfo           --------------------------
	.section	.note.nv.tkinfo,"",@"SHT_NOTE"
	.sectionflags	@"SHF_NOTE_NV_TKINFO"
	.tkinfo
        /*0018*/ 	.word	0x00000002
        /*0030*/ 	.string	""
        /*0030*/ 	.string	"ptxas"
        /*0030*/ 	.string	"Cuda compilation tools, release 13.0, V13.0.88"
        /*0030*/ 	.string	"Build cuda_13.0.r13.0/compiler.36424714_0"
        /*0030*/ 	.string	"-arch sm_100 -m 64 "



//--------------------- .note.nv.cuinfo           --------------------------
	.section	.note.nv.cuinfo,"",@"SHT_NOTE"
	.sectionflags	@"SHF_NOTE_NV_CUINFO"
        /*0018*/ 	.short	0x0002
        /*001a*/ 	.short	0x0064
        /*001c*/ 	.short	0x0082
	.zero		2


//--------------------- .nv.info                  --------------------------
	.section	.nv.info,"",@"SHT_CUDA_INFO"
	.align	4


	//----- nvinfo : EIATTR_REGCOUNT
	.align		4
        /*0000*/ 	.byte	0x04, 0x2f
        /*0002*/ 	.short	(.L_11 - .L_10)
	.align		4
.L_10:
        /*0004*/ 	.word	index@(_Z6RotateP6uchar4PhS1_S1_mfmm)
        /*0008*/ 	.word	0x0000001e


	//----- nvinfo : EIATTR_FRAME_SIZE
	.align		4
.L_11:
        /*000c*/ 	.byte	0x04, 0x11
        /*000e*/ 	.short	(.L_13 - .L_12)
	.align		4
.L_12:
        /*0010*/ 	.word	index@(_Z6RotateP6uchar4PhS1_S1_mfmm)
        /*0014*/ 	.word	0x00000000


	//----- nvinfo : EIATTR_REGCOUNT
	.align		4
.L_13:
        /*0018*/ 	.byte	0x04, 0x2f
        /*001a*/ 	.short	(.L_15 - .L_14)
	.align		4
.L_14:
        /*001c*/ 	.word	index@(_Z5ScalePhS_S_S_S_S_mmfmm)
        /*0020*/ 	.word	0x00000018


	//----- nvinfo : EIATTR_FRAME_SIZE
	.align		4
.L_15:
        /*0024*/ 	.byte	0x04, 0x11
        /*0026*/ 	.short	(.L_17 - .L_16)
	.align		4
.L_16:
        /*0028*/ 	.word	index@($__internal_0_$__cuda_sm3x_div_rn_noftz_f32_slowpath)
        /*002c*/ 	.word	0x00000000


	//----- nvinfo : EIATTR_FRAME_SIZE
	.align		4
.L_17:
        /*0030*/ 	.byte	0x04, 0x11
        /*0032*/ 	.short	(.L_19 - .L_18)
	.align		4
.L_18:
        /*0034*/ 	.word	index@(_Z5ScalePhS_S_S_S_S_mmfmm)
        /*0038*/ 	.word	0x00000000


	//----- nvinfo : EIATTR_MIN_STACK_SIZE
	.align		4
.L_19:
        /*003c*/ 	.byte	0x04, 0x12
        /*003e*/ 	.short	(.L_21 - .L_20)
	.align		4
.L_20:
        /*0040*/ 	.word	index@(_Z5ScalePhS_S_S_S_S_mmfmm)
        /*0044*/ 	.word	0x00000000


	//----- nvinfo : EIATTR_MIN_STACK_SIZE
	.align		4
.L_21:
        /*0048*/ 	.byte	0x04, 0x12
        /*004a*/ 	.short	(.L_23 - .L_22)
	.align		4
.L_22:
        /*004c*/ 	.word	index@(_Z6RotateP6uchar4PhS1_S1_mfmm)
        /*0050*/ 	.word	0x00000000
.L_23:


//--------------------- .nv.compat                --------------------------
	.section	.nv.compat,"",@"SHT_CUDA_COMPAT_INFO"
	.align	4
        /*0000*/ 	.byte	0x02, 0x09, 0x00, 0x00, 0x02, 0x02, 0x01, 0x00, 0x02, 0x05, 0x05, 0x00, 0x03, 0x07, 0x01, 0x01
        /*0010*/ 	.byte	0x02, 0x03, 0x00, 0x00, 0x02, 0x06, 0x01, 0x00, 0x04, 0x0b, 0x08, 0x00, 0x01, 0x00, 0x00, 0x00
        /*0020*/ 	.byte	0x00, 0x00, 0x00, 0x00


//--------------------- .nv.info._Z5ScalePhS_S_S_S_S_mmfmm --------------------------
	.section	.nv.info._Z5ScalePhS_S_S_S_S_mmfmm,"",@"SHT_CUDA_INFO"
	.sectionflags	@""
	.align	4


	//----- nvinfo : EIATTR_CUDA_API_VERSION
	.align		4
        /*0000*/ 	.byte	0x04, 0x37
        /*0002*/ 	.short	(.L_25 - .L_24)
.L_24:
        /*0004*/ 	.word	0x00000082


	//----- nvinfo : EIATTR_KPARAM_INFO
	.align		4
.L_25:
        /*0008*/ 	.byte	0x04, 0x17
        /*000a*/ 	.short	(.L_27 - .L_26)
.L_26:
        /*000c*/ 	.word	0x00000000
        /*0010*/ 	.short	0x000a
        /*0012*/ 	.short	0x0050
        /*0014*/ 	.byte	0x00, 0xf0, 0x21, 0x00


	//----- nvinfo : EIATTR_KPARAM_INFO
	.align		4
.L_27:
        /*0018*/ 	.byte	0x04, 0x17
        /*001a*/ 	.short	(.L_29 - .L_28)
.L_28:
        /*001c*/ 	.word	0x00000000
        /*0020*/ 	.short	0x0009
        /*0022*/ 	.short	0x0048
        /*0024*/ 	.byte	0x00, 0xf0, 0x21, 0x00


	//----- nvinfo : EIATTR_KPARAM_INFO
	.align		4
.L_29:
        /*0028*/ 	.byte	0x04, 0x17
        /*002a*/ 	.short	(.L_31 - .L_30)
.L_30:
        /*002c*/ 	.word	0x00000000
        /*0030*/ 	.short	0x0008
        /*0032*/ 	.short	0x0040
        /*0034*/ 	.byte	0x00, 0xf0, 0x11, 0x00


	//----- nvinfo : EIATTR_KPARAM_INFO
	.align		4
.L_31:
        /*0038*/ 	.byte	0x04, 0x17
        /*003a*/ 	.short	(.L_33 - .L_32)
.L_32:
        /*003c*/ 	.word	0x00000000
        /*0040*/ 	.short	0x0007
        /*0042*/ 	.short	0x0038
        /*0044*/ 	.byte	0x00, 0xf0, 0x21, 0x00


	//----- nvinfo : EIATTR_KPARAM_INFO
	.align		4
.L_33:
        /*0048*/ 	.byte	0x04, 0x17
        /*004a*/ 	.short	(.L_35 - .L_34)
.L_34:
        /*004c*/ 	.word	0x00000000
        /*0050*/ 	.short	0x0006
        /*0052*/ 	.short	0x0030
        /*0054*/ 	.byte	0x00, 0xf0, 0x21, 0x00


	//----- nvinfo : EIATTR_KPARAM_INFO
	.align		4
.L_35:
        /*0058*/ 	.byte	0x04, 0x17
        /*005a*/ 	.short	(.L_37 - .L_36)
.L_36:
        /*005c*/ 	.word	0x00000000
        /*0060*/ 	.short	0x0005
        /*0062*/ 	.short	0x0028
        /*0064*/ 	.byte	0x00, 0xf5, 0x21, 0x00


	//----- nvinfo : EIATTR_KPARAM_INFO
	.align		4
.L_37:
        /*0068*/ 	.byte	0x04, 0x17
        /*006a*/ 	.short	(.L_39 - .L_38)
.L_38:
        /*006c*/ 	.word	0x00000000
        /*0070*/ 	.short	0x0004
        /*0072*/ 	.short	0x0020
        /*0074*/ 	.byte	0x00, 0xf5, 0x21, 0x00


	//----- nvinfo : EIATTR_KPARAM_INFO
	.align		4
.L_39:
        /*0078*/ 	.byte	0x04, 0x17
        /*007a*/ 	.short	(.L_41 - .L_40)
.L_40:
        /*007c*/ 	.word	0x00000000
        /*0080*/ 	.short	0x0003
        /*0082*/ 	.short	0x0018
        /*0084*/ 	.byte	0x00, 0xf5, 0x21, 0x00


	//----- nvinfo : EIATTR_KPARAM_INFO
	.align		4
.L_41:
        /*0088*/ 	.byte	0x04, 0x17
        /*008a*/ 	.short	(.L_43 - .L_42)
.L_42:
        /*008c*/ 	.word	0x00000000
        /*0090*/ 	.short	0x0002
        /*0092*/ 	.short	0x0010
        /*0094*/ 	.byte	0x00, 0xf5, 0x21, 0x00


	//----- nvinfo : EIATTR_KPARAM_INFO
	.align		4
.L_43:
        /*0098*/ 	.byte	0x04, 0x17
        /*009a*/ 	.short	(.L_45 - .L_44)
.L_44:
        /*009c*/ 	.word	0x00000000
        /*00a0*/ 	.short	0x0001
        /*00a2*/ 	.short	0x0008
        /*00a4*/ 	.byte	0x00, 0xf5, 0x21, 0x00


	//----- nvinfo : EIATTR_KPARAM_INFO
	.align		4
.L_45:
        /*00a8*/ 	.byte	0x04, 0x17
        /*00aa*/ 	.short	(.L_47 - .L_46)
.L_46:
        /*00ac*/ 	.word	0x00000000
        /*00b0*/ 	.short	0x0000
        /*00b2*/ 	.short	0x0000
        /*00b4*/ 	.byte	0x00, 0xf5, 0x21, 0x00


	//----- nvinfo : EIATTR_SPARSE_MMA_MASK
	.align		4
.L_47:
        /*00b8*/ 	.byte	0x03, 0x50
        /*00ba*/ 	.short	0x0000


	//----- nvinfo : EIATTR_MAXREG_COUNT
	.align		4
        /*00bc*/ 	.byte	0x03, 0x1b
        /*00be*/ 	.short	0x00ff


	//----- nvinfo : EIATTR_MERCURY_ISA_VERSION
	.align		4
        /*00c0*/ 	.byte	0x03, 0x5f
        /*00c2*/ 	.short	0x0101


	//----- nvinfo : EIATTR_VRC_CTA_INIT_COUNT
	.align		4
        /*00c4*/ 	.byte	0x02, 0x4a
	.zero		1
	.zero		1


	//----- nvinfo : EIATTR_EXIT_INSTR_OFFSETS
	.align		4
        /*00c8*/ 	.byte	0x04, 0x1c
        /*00ca*/ 	.short	(.L_49 - .L_48)


	//   ....[0]....
.L_48:
        /*00cc*/ 	.word	0x000009a0


	//   ....[1]....
        /*00d0*/ 	.word	0x00000a70


	//----- nvinfo : EIATTR_CRS_STACK_SIZE
	.align		4
.L_49:
        /*00d4*/ 	.byte	0x04, 0x1e
        /*00d6*/ 	.short	(.L_51 - .L_50)
.L_50:
        /*00d8*/ 	.word	0x00000000


	//----- nvinfo : EIATTR_CBANK_PARAM_SIZE
	.align		4
.L_51:
        /*00dc*/ 	.byte	0x03, 0x19
        /*00de*/ 	.short	0x0058


	//----- nvinfo : EIATTR_PARAM_CBANK
	.align		4
        /*00e0*/ 	.byte	0x04, 0x0a
        /*00e2*/ 	.short	(.L_53 - .L_52)
	.align		4
.L_52:
        /*00e4*/ 	.word	index@(.nv.constant0._Z5ScalePhS_S_S_S_S_mmfmm)
        /*00e8*/ 	.short	0x0380
        /*00ea*/ 	.short	0x0058


	//----- nvinfo : EIATTR_SW_WAR
	.align		4
.L_53:
        /*00ec*/ 	.byte	0x04, 0x36
        /*00ee*/ 	.short	(.L_55 - .L_54)
.L_54:
        /*00f0*/ 	.word	0x00000008
.L_55:


//--------------------- .nv.info._Z6RotateP6uchar4PhS1_S1_mfmm --------------------------
	.section	.nv.info._Z6RotateP6uchar4PhS1_S1_mfmm,"",@"SHT_CUDA_INFO"
	.sectionflags	@""
	.align	4


	//----- nvinfo : EIATTR_CUDA_API_VERSION
	.align		4
        /*0000*/ 	.byte	0x04, 0x37
        /*0002*/ 	.short	(.L_57 - .L_56)
.L_56:
        /*0004*/ 	.word	0x00000082


	//----- nvinfo : EIATTR_KPARAM_INFO
	.align		4
.L_57:
        /*0008*/ 	.byte	0x04, 0x17
        /*000a*/ 	.short	(.L_59 - .L_58)
.L_58:
        /*000c*/ 	.word	0x00000000
        /*0010*/ 	.short	0x0007
        /*0012*/ 	.short	0x0038
        /*0014*/ 	.byte	0x00, 0xf0, 0x21, 0x00


	//----- nvinfo : EIATTR_KPARAM_INFO
	.align		4
.L_59:
        /*0018*/ 	.byte	0x04, 0x17
        /*001a*/ 	.short	(.L_61 - .L_60)
.L_60:
        /*001c*/ 	.word	0x00000000
        /*0020*/ 	.short	0x0006
        /*0022*/ 	.short	0x0030
        /*0024*/ 	.byte	0x00, 0xf0, 0x21, 0x00


	//----- nvinfo : EIATTR_KPARAM_INFO
	.align		4
.L_61:
        /*0028*/ 	.byte	0x04, 0x17
        /*002a*/ 	.short	(.L_63 - .L_62)
.L_62:
        /*002c*/ 	.word	0x00000000
        /*0030*/ 	.short	0x0005
        /*0032*/ 	.short	0x0028
        /*0034*/ 	.byte	0x00, 0xf0, 0x11, 0x00


	//----- nvinfo : EIATTR_KPARAM_INFO
	.align		4
.L_63:
        /*0038*/ 	.byte	0x04, 0x17
        /*003a*/ 	.short	(.L_65 - .L_64)
.L_64:
        /*003c*/ 	.word	0x00000000
        /*0040*/ 	.short	0x0004
        /*0042*/ 	.short	0x0020
        /*0044*/ 	.byte	0x00, 0xf0, 0x21, 0x00


	//----- nvinfo : EIATTR_KPARAM_INFO
	.align		4
.L_65:
        /*0048*/ 	.byte	0x04, 0x17
        /*004a*/ 	.short	(.L_67 - .L_66)
.L_66:
        /*004c*/ 	.word	0x00000000
        /*0050*/ 	.short	0x0003
        /*0052*/ 	.short	0x0018
        /*0054*/ 	.byte	0x00, 0xf5, 0x21, 0x00


	//----- nvinfo : EIATTR_KPARAM_INFO
	.align		4
.L_67:
        /*0058*/ 	.byte	0x04, 0x17
        /*005a*/ 	.short	(.L_69 - .L_68)
.L_68:
        /*005c*/ 	.word	0x00000000
        /*0060*/ 	.short	0x0002
        /*0062*/ 	.short	0x0010
        /*0064*/ 	.byte	0x00, 0xf5, 0x21, 0x00


	//----- nvinfo : EIATTR_KPARAM_INFO
	.align		4
.L_69:
        /*0068*/ 	.byte	0x04, 0x17
        /*006a*/ 	.short	(.L_71 - .L_70)
.L_70:
        /*006c*/ 	.word	0x00000000
        /*0070*/ 	.short	0x0001
        /*0072*/ 	.short	0x0008
        /*0074*/ 	.byte	0x00, 0xf5, 0x21, 0x00


	//----- nvinfo : EIATTR_KPARAM_INFO
	.align		4
.L_71:
        /*0078*/ 	.byte	0x04, 0x17
        /*007a*/ 	.short	(.L_73 - .L_72)
.L_72:
        /*007c*/ 	.word	0x00000000
        /*0080*/ 	.short	0x0000
        /*0082*/ 	.short	0x0000
        /*0084*/ 	.byte	0x00, 0xf5, 0x21, 0x00


	//----- nvinfo : EIATTR_SPARSE_MMA_MASK
	.align		4
.L_73:
        /*0088*/ 	.byte	0x03, 0x50
        /*008a*/ 	.short	0x0000


	//----- nvinfo : EIATTR_MAXREG_COUNT
	.align		4
        /*008c*/ 	.byte	0x03, 0x1b
        /*008e*/ 	.short	0x00ff


	//----- nvinfo : EIATTR_MERCURY_ISA_VERSION
	.align		4
        /*0090*/ 	.byte	0x03, 0x5f
        /*0092*/ 	.short	0x0101


	//----- nvinfo : EIATTR_VRC_CTA_INIT_COUNT
	.align		4
        /*0094*/ 	.byte	0x02, 0x4a
	.zero		1
	.zero		1


	//----- nvinfo : EIATTR_EXIT_INSTR_OFFSETS
	.align		4
        /*0098*/ 	.byte	0x04, 0x1c
        /*009a*/ 	.short	(.L_75 - .L_74)


	//   ....[0]....
.L_74:
        /*009c*/ 	.word	0x000021b0


	//----- nvinfo : EIATTR_CRS_STACK_SIZE
	.align		4
.L_75:
        /*00a0*/ 	.byte	0x04, 0x1e
        /*00a2*/ 	.short	(.L_77 - .L_76)
.L_76:
        /*00a4*/ 	.word	0x00000000


	//----- nvinfo : EIATTR_CBANK_PARAM_SIZE
	.align		4
.L_77:
        /*00a8*/ 	.byte	0x03, 0x19
        /*00aa*/ 	.short	0x0040


	//----- nvinfo : EIATTR_PARAM_CBANK
	.align		4
        /*00ac*/ 	.byte	0x04, 0x0a
        /*00ae*/ 	.short	(.L_79 - .L_78)
	.align		4
.L_78:
        /*00b0*/ 	.word	index@(.nv.constant0._Z6RotateP6uchar4PhS1_S1_mfmm)
        /*00b4*/ 	.short	0x0380
        /*00b6*/ 	.short	0x0040


	//----- nvinfo : EIATTR_SW_WAR
	.align		4
.L_79:
        /*00b8*/ 	.byte	0x04, 0x36
        /*00ba*/ 	.short	(.L_81 - .L_80)
.L_80:
        /*00bc*/ 	.word	0x00000008
.L_81:


//--------------------- .nv.callgraph             --------------------------
	.section	.nv.callgraph,"",@"SHT_CUDA_CALLGRAPH"
	.align	4
	.sectionentsize	8
	.align		4
        /*0000*/ 	.word	0x00000000
	.align		4
        /*0004*/ 	.word	0xffffffff
	.align		4
        /*0008*/ 	.word	0x00000000
	.align		4
        /*000c*/ 	.word	0xfffffffe
	.align		4
        /*0010*/ 	.word	0x00000000
	.align		4
        /*0014*/ 	.word	0xfffffffd
	.align		4
        /*0018*/ 	.word	0x00000000
	.align		4
        /*001c*/ 	.word	0xfffffffc


//--------------------- .nv.constant4             --------------------------
	.section	.nv.constant4,"a",@progbits
	.align	8
	.align		8
.nv.constant4:
        /*0000*/ 	.dword	precalc_xorwow_matrix
	.align		8
        /*0008*/ 	.dword	precalc_xorwow_offset_matrix
	.align		8
        /*0010*/ 	.dword	mrg32k3aM1
	.align		8
        /*0018*/ 	.dword	mrg32k3aM2
	.align		8
        /*0020*/ 	.dword	mrg32k3aM1SubSeq
	.align		8
        /*0028*/ 	.dword	mrg32k3aM2SubSeq
	.align		8
        /*0030*/ 	.dword	mrg32k3aM1Seq
	.align		8
        /*0038*/ 	.dword	mrg32k3aM2Seq
	.align		8
        /*0040*/ 	.dword	__cudart_i2opi_f


//--------------------- .nv.constant3             --------------------------
	.section	.nv.constant3,"a",@progbits
	.align	8
.nv.constant3:
	.type		__cr_lgamma_table,@object
	.size		__cr_lgamma_table,(.L_8 - __cr_lgamma_table)
__cr_lgamma_table:
        /*0000*/ 	.byte	0x00, 0x00, 0x00, 0x00, 0x00, 0x00, 0x00, 0x00, 0x00, 0x00, 0x00, 0x00, 0x00, 0x00, 0x00, 0x00
        /*0010*/ 	.byte	0xef, 0x39, 0xfa, 0xfe, 0x42, 0x2e, 0xe6, 0x3f, 0x02, 0x20, 0x2a, 0xfa, 0x0b, 0xab, 0xfc, 0x3f
        /*0020*/ 	.byte	0xf9, 0x2c, 0x92, 0x7c, 0xa7, 0x6c, 0x09, 0x40, 0xc9, 0x79, 0x44, 0x3c, 0x64, 0x26, 0x13, 0x40
        /*0030*/ 	.byte	0xca, 0x01, 0xcf, 0x3a, 0x27, 0x51, 0x1a, 0x40, 0x30, 0xcc, 0x2d, 0xf3, 0xe1, 0x0c, 0x21, 0x40
        /*0040*/ 	.byte	0x0d, 0xb7, 0xfc, 0x82, 0x8e, 0x35, 0x25, 0x40
.L_8:


//--------------------- .text._Z5ScalePhS_S_S_S_S_mmfmm --------------------------
	.section	.text._Z5ScalePhS_S_S_S_S_mmfmm,"ax",@progbits
	.align	128
        .global         _Z5ScalePhS_S_S_S_S_mmfmm
        .type           _Z5ScalePhS_S_S_S_S_mmfmm,@function
        .size           _Z5ScalePhS_S_S_S_S_mmfmm,(.L_x_33 - _Z5ScalePhS_S_S_S_S_mmfmm)
        .other          _Z5ScalePhS_S_S_S_S_mmfmm,@"STO_CUDA_ENTRY STV_DEFAULT"
_Z5ScalePhS_S_S_S_S_mmfmm:
.text._Z5ScalePhS_S_S_S_S_mmfmm:
[----:B------:R-:W-:Y:S01]  /*0000*/  LDC R1, c[0x0][0x37c] ;  /* 0x0000df00ff017b82 */ /* 0x000fe20000000800 */
[----:B------:R-:W0:Y:S07]  /*0010*/  S2R R0, SR_TID.X ;  /* 0x0000000000007919 */ /* 0x000e2e0000002100 */
[----:B------:R-:W1:Y:S01]  /*0020*/  LDC R8, c[0x0][0x3c0] ;  /* 0x0000f000ff087b82 */ /* 0x000e620000000800 */
[----:B------:R-:W2:Y:S01]  /*0030*/  LDCU.64 UR6, c[0x0][0x3b8] ;  /* 0x00007700ff0677ac */ /* 0x000ea20008000a00 */
[----:B------:R-:W-:Y:S01]  /*0040*/  BSSY.RECONVERGENT B0, `(.L_x_0) ;  /* 0x000001b000007945 */ /* 0x000fe20003800200 */
[----:B------:R-:W3:Y:S05]  /*0050*/  S2R R4, SR_TID.Y ;  /* 0x0000000000047919 */ /* 0x000eea0000002200 */
[----:B------:R-:W0:Y:S08]  /*0060*/  S2UR UR4, SR_CTAID.X ;  /* 0x00000000000479c3 */ /* 0x000e300000002500 */
[----:B------:R-:W0:Y:S01]  /*0070*/  LDC R3, c[0x0][0x360] ;  /* 0x0000d800ff037b82 */ /* 0x000e220000000800 */
[----:B--2---:R-:W2:Y:S07]  /*0080*/  I2F.U64 R5, UR6 ;  /* 0x0000000600057d12 */ /* 0x004eae0008301000 */
[----:B------:R-:W3:Y:S01]  /*0090*/  S2UR UR5, SR_CTAID.Y ;  /* 0x00000000000579c3 */ /* 0x000ee20000002600 */
[----:B-1----:R-:W1:Y:S07]  /*00a0*/  MUFU.RCP R6, R8 ;  /* 0x0000000800067308 */ /* 0x002e6e0000001000 */
[----:B------:R-:W3:Y:S01]  /*00b0*/  LDC R7, c[0x0][0x364] ;  /* 0x0000d900ff077b82 */ /* 0x000ee20000000800 */
[----:B0-----:R-:W-:-:S02]  /*00c0*/  IMAD R0, R3, UR4, R0 ;  /* 0x0000000403007c24 */ /* 0x001fc4000f8e0200 */
[----:B-1----:R-:W-:-:S03]  /*00d0*/  FFMA R9, R6, -R8, 1 ;  /* 0x3f80000006097423 */ /* 0x002fc60000000808 */
[----:B------:R-:W-:Y:S02]  /*00e0*/  I2FP.F32.U32 R2, R0 ;  /* 0x0000000000027245 */ /* 0x000fe40000201000 */
[----:B------:R-:W0:Y:S01]  /*00f0*/  LDC R0, c[0x0][0x3c0] ;  /* 0x0000f000ff007b82 */ /* 0x000e220000000800 */
[----:B------:R-:W-:Y:S02]  /*0100*/  FFMA R6, R6, R9, R6 ;  /* 0x0000000906067223 */ /* 0x000fe40000000006 */
[----:B------:R-:W-:-:S04]  /*0110*/  FADD R3, R2, -800 ;  /* 0xc448000002037421 */ /* 0x000fc80000000000 */
[----:B------:R-:W1:Y:S01]  /*0120*/  FCHK P0, R3, R8 ;  /* 0x0000000803007302 */ /* 0x000e620000000000 */
[----:B---3--:R-:W-:-:S05]  /*0130*/  IMAD R4, R7, UR5, R4 ;  /* 0x0000000507047c24 */ /* 0x008fca000f8e0204 */
[----:B------:R-:W-:-:S05]  /*0140*/  I2FP.F32.U32 R7, R4 ;  /* 0x0000000400077245 */ /* 0x000fca0000201000 */
[----:B--2---:R-:W-:Y:S01]  /*0150*/  FFMA R4, R7, R5, R2 ;  /* 0x0000000507047223 */ /* 0x004fe20000000002 */
[----:B------:R-:W-:-:S04]  /*0160*/  FFMA R5, R3, R6, RZ ;  /* 0x0000000603057223 */ /* 0x000fc800000000ff */
[----:B------:R-:W-:Y:S01]  /*0170*/  FFMA R2, R5, -R8, R3 ;  /* 0x8000000805027223 */ /* 0x000fe20000000003 */
[----:B------:R-:W2:Y:S03]  /*0180*/  F2I.TRUNC.NTZ R4, R4 ;  /* 0x0000000400047305 */ /* 0x000ea6000020f100 */
[----:B------:R-:W-:Y:S01]  /*0190*/  FFMA R5, R6, R2, R5 ;  /* 0x0000000206057223 */ /* 0x000fe20000000005 */
[----:B------:R-:W-:Y:S01]  /*01a0*/  FADD R2, R7, -800 ;  /* 0xc448000007027421 */ /* 0x000fe20000000000 */
[----:B01----:R-:W-:Y:S06]  /*01b0*/  @!P0 BRA `(.L_x_1) ;  /* 0x00000000000c8947 */ /* 0x003fec0003800000 */
[----:B------:R-:W-:-:S07]  /*01c0*/  MOV R6, 0x1e0 ;  /* 0x000001e000067802 */ /* 0x000fce0000000f00 */
[----:B--2---:R-:W-:Y:S05]  /*01d0*/  CALL.REL.NOINC `($__internal_0_$__cuda_sm3x_div_rn_noftz_f32_slowpath) ;  /* 0x0000000800287944 */ /* 0x004fea0003c00000 */
[----:B------:R-:W-:-:S07]  /*01e0*/  IMAD.MOV.U32 R5, RZ, RZ, R3 ;  /* 0x000000ffff057224 */ /* 0x000fce00078e0003 */
.L_x_1:
[----:B------:R-:W-:Y:S05]  /*01f0*/  BSYNC.RECONVERGENT B0 ;  /* 0x0000000000007941 */ /* 0x000fea0003800200 */
.L_x_0:
[----:B------:R-:W0:Y:S01]  /*0200*/  LDC R3, c[0x0][0x3c0] ;  /* 0x0000f000ff037b82 */ /* 0x000e220000000800 */
[----:B------:R-:W-:Y:S01]  /*0210*/  BSSY.RECONVERGENT B0, `(.L_x_2) ;  /* 0x000000d000007945 */ /* 0x000fe20003800200 */
[----:B0-----:R-:W0:Y:S08]  /*0220*/  MUFU.RCP R6, R3 ;  /* 0x0000000300067308 */ /* 0x001e300000001000 */
[----:B------:R-:W1:Y:S01]  /*0230*/  FCHK P0, R2, R3 ;  /* 0x0000000302007302 */ /* 0x000e620000000000 */
[----:B0-----:R-:W-:-:S04]  /*0240*/  FFMA R7, R6, -R3, 1 ;  /* 0x3f80000006077423 */ /* 0x001fc80000000803 */
[----:B------:R-:W-:-:S04]  /*0250*/  FFMA R8, R6, R7, R6 ;  /* 0x0000000706087223 */ /* 0x000fc80000000006 */
[----:B------:R-:W-:-:S04]  /*0260*/  FFMA R7, R2, R8, RZ ;  /* 0x0000000802077223 */ /* 0x000fc800000000ff */
[----:B------:R-:W-:-:S04]  /*0270*/  FFMA R6, R7, -R3, R2 ;  /* 0x8000000307067223 */ /* 0x000fc80000000002 */
[----:B------:R-:W-:Y:S01]  /*0280*/  FFMA R7, R8, R6, R7 ;  /* 0x0000000608077223 */ /* 0x000fe20000000007 */
[----:B-1----:R-:W-:Y:S06]  /*0290*/  @!P0 BRA `(.L_x_3) ;  /* 0x0000000000108947 */ /* 0x002fec0003800000 */
[----:B------:R-:W-:Y:S01]  /*02a0*/  IMAD.MOV.U32 R3, RZ, RZ, R2 ;  /* 0x000000ffff037224 */ /* 0x000fe200078e0002 */
[----:B------:R-:W-:-:S07]  /*02b0*/  MOV R6, 0x2d0 ;  /* 0x000002d000067802 */ /* 0x000fce0000000f00 */
[----:B--2---:R-:W-:Y:S05]  /*02c0*/  CALL.REL.NOINC `($__internal_0_$__cuda_sm3x_div_rn_noftz_f32_slowpath) ;  /* 0x0000000400ec7944 */ /* 0x004fea0003c00000 */
[----:B------:R-:W-:-:S07]  /*02d0*/  IMAD.MOV.U32 R7, RZ, RZ, R3 ;  /* 0x000000ffff077224 */ /* 0x000fce00078e0003 */
.L_x_3:
[----:B------:R-:W-:Y:S05]  /*02e0*/  BSYNC.RECONVERGENT B0 ;  /* 0x0000000000007941 */ /* 0x000fea0003800200 */
.L_x_2:
[----:B------:R-:W0:Y:S01]  /*02f0*/  LDCU.64 UR4, c[0x0][0x3d0] ;  /* 0x00007a00ff0477ac */ /* 0x000e220008000a00 */
[----:B------:R-:W1:Y:S01]  /*0300*/  LDCU.64 UR6, c[0x0][0x3c8] ;  /* 0x00007900ff0677ac */ /* 0x000e620008000a00 */
[----:B0-----:R-:W-:Y:S02]  /*0310*/  USHF.R.U64 UR10, UR4, 0x1, UR5 ;  /* 0x00000001040a7899 */ /* 0x001fe40008001205 */
[----:B------:R-:W-:Y:S02]  /*0320*/  USHF.R.U32.HI UR11, URZ, 0x1, UR5 ;  /* 0x00000001ff0b7899 */ /* 0x000fe40008011605 */
[----:B-1----:R-:W-:Y:S02]  /*0330*/  USHF.R.U64 UR8, UR6, 0x1, UR7 ;  /* 0x0000000106087899 */ /* 0x002fe40008001207 */
[----:B------:R-:W-:Y:S02]  /*0340*/  USHF.R.U32.HI UR9, URZ, 0x1, UR7 ;  /* 0x00000001ff097899 */ /* 0x000fe40008011607 */
[----:B------:R-:W-:-:S03]  /*0350*/  UIADD3 UR4, UP0, UPT, UR4, -0x1, URZ ;  /* 0xffffffff04047890 */ /* 0x000fc6000ff1e0ff */
[----:B------:R-:W0:Y:S01]  /*0360*/  I2F.U64 R2, UR10 ;  /* 0x0000000a00027d12 */ /* 0x000e220008301000 */
[----:B------:R-:W-:Y:S02]  /*0370*/  UIADD3.X UR5, UPT, UPT, UR5, -0x1, URZ, UP0, !UPT ;  /* 0xffffffff05057890 */ /* 0x000fe400087fe4ff */
[----:B------:R-:W-:-:S04]  /*0380*/  UIADD3 UR6, UP0, UPT, UR6, -0x1, URZ ;  /* 0xffffffff06067890 */ /* 0x000fc8000ff1e0ff */
[----:B------:R-:W-:Y:S01]  /*0390*/  UIADD3.X UR7, UPT, UPT, UR7, -0x1, URZ, UP0, !UPT ;  /* 0xffffffff07077890 */ /* 0x000fe200087fe4ff */
[----:B------:R-:W1:Y:S01]  /*03a0*/  I2F.U64 R0, UR8 ;  /* 0x0000000800007d12 */ /* 0x000e620008301000 */
[----:B------:R-:W-:-:S04]  /*03b0*/  IMAD.U32 R3, RZ, RZ, UR5 ;  /* 0x00000005ff037e24 */ /* 0x000fc8000f8e00ff */
[----:B------:R-:W-:Y:S02]  /*03c0*/  IMAD.U32 R11, RZ, RZ, UR7 ;  /* 0x00000007ff0b7e24 */ /* 0x000fe4000f8e00ff */
[----:B0-----:R-:W-:-:S04]  /*03d0*/  FADD R6, R2, R7 ;  /* 0x0000000702067221 */ /* 0x001fc80000000000 */
[----:B------:R-:W0:Y:S01]  /*03e0*/  F2I.TRUNC.NTZ R9, R6 ;  /* 0x0000000600097305 */ /* 0x000e22000020f100 */
[----:B-1----:R-:W-:-:S07]  /*03f0*/  FADD R0, R0, R5 ;  /* 0x0000000500007221 */ /* 0x002fce0000000000 */
[----:B------:R-:W1:Y:S01]  /*0400*/  F2I.TRUNC.NTZ R2, R0 ;  /* 0x0000000000027305 */ /* 0x000e62000020f100 */
[----:B0-----:R-:W-:Y:S01]  /*0410*/  ISETP.LT.U32.AND P0, PT, R9, UR4, PT ;  /* 0x0000000409007c0c */ /* 0x001fe2000bf01070 */
[----:B------:R-:W0:Y:S01]  /*0420*/  LDCU.64 UR4, c[0x0][0x358] ;  /* 0x00006b00ff0477ac */ /* 0x000e220008000a00 */
[----:B------:R-:W-:-:S04]  /*0430*/  SHF.R.S32.HI R8, RZ, 0x1f, R9 ;  /* 0x0000001fff087819 */ /* 0x000fc80000011409 */
[----:B------:R-:W-:Y:S02]  /*0440*/  ISETP.GT.U32.AND.EX P0, PT, R3, R8, PT, P0 ;  /* 0x000000080300720c */ /* 0x000fe40003f04100 */
[----:B-1----:R-:W-:Y:S02]  /*0450*/  ISETP.GE.U32.AND P1, PT, R2, UR6, PT ;  /* 0x0000000602007c0c */ /* 0x002fe4000bf26070 */
[----:B------:R-:W-:-:S04]  /*0460*/  SHF.R.S32.HI R3, RZ, 0x1f, R2 ;  /* 0x0000001fff037819 */ /* 0x000fc80000011402 */
[----:B------:R-:W-:-:S13]  /*0470*/  ISETP.LE.U32.OR.EX P0, PT, R11, R3, !P0, P1 ;  /* 0x000000030b00720c */ /* 0x000fda0004703510 */
[----:B0-----:R-:W-:Y:S05]  /*0480*/  @P0 BRA `(.L_x_4) ;  /* 0x0000000400480947 */ /* 0x001fea0003800000 */
[----:B------:R-:W0:Y:S01]  /*0490*/  LDCU.64 UR6, c[0x0][0x3b0] ;  /* 0x00007600ff0677ac */ /* 0x000e220008000a00 */
[----:B------:R-:W1:Y:S01]  /*04a0*/  LDCU.128 UR8, c[0x0][0x380] ;  /* 0x00007000ff0877ac */ /* 0x000e620008000c00 */
[----:B------:R-:W3:Y:S01]  /*04b0*/  FRND.FLOOR R6, R5 ;  /* 0x0000000500067307 */ /* 0x000ee20000205000 */
[----:B------:R-:W4:Y:S01]  /*04c0*/  LDCU.128 UR12, c[0x0][0x390] ;  /* 0x00007200ff0c77ac */ /* 0x000f220008000c00 */
[----:B0-----:R-:W-:Y:S02]  /*04d0*/  IMAD R0, R8, UR6, RZ ;  /* 0x0000000608007c24 */ /* 0x001fe4000f8e02ff */
[----:B------:R-:W-:-:S04]  /*04e0*/  IMAD.WIDE.U32 R2, R9, UR6, R2 ;  /* 0x0000000609027c25 */ /* 0x000fc8000f8e0002 */
[----:B------:R-:W-:Y:S01]  /*04f0*/  IMAD R9, R9, UR7, R0 ;  /* 0x0000000709097c24 */ /* 0x000fe2000f8e0200 */
[----:B-1----:R-:W-:-:S03]  /*0500*/  IADD3 R10, P0, PT, R2, UR8, RZ ;  /* 0x00000008020a7c10 */ /* 0x002fc6000ff1e0ff */
[----:B------:R-:W-:Y:S01]  /*0510*/  IMAD.IADD R0, R3, 0x1, R9 ;  /* 0x0000000103007824 */ /* 0x000fe200078e0209 */
[----:B------:R-:W-:-:S04]  /*0520*/  IADD3 R8, P1, PT, R10, UR6, RZ ;  /* 0x000000060a087c10 */ /* 0x000fc8000ff3e0ff */
[----:B------:R-:W-:-:S04]  /*0530*/  IADD3.X R11, PT, PT, R0, UR9, RZ, P0, !PT ;  /* 0x00000009000b7c10 */ /* 0x000fc800087fe4ff */
[----:B------:R-:W-:Y:S01]  /*0540*/  IADD3.X R9, PT, PT, R11, UR7, RZ, P1, !PT ;  /* 0x000000070b097c10 */ /* 0x000fe20008ffe4ff */
[----:B------:R-:W5:Y:S04]  /*0550*/  LDG.E.U8 R14, desc[UR4][R10.64+0x1] ;  /* 0x000001040a0e7981 */ /* 0x000f68000c1e1100 */
[----:B------:R-:W2:Y:S04]  /*0560*/  LDG.E.U8 R16, desc[UR4][R8.64+0x1] ;  /* 0x0000010408107981 */ /* 0x000ea8000c1e1100 */
[----:B------:R-:W4:Y:S04]  /*0570*/  LDG.E.U8 R15, desc[UR4][R8.64] ;  /* 0x00000004080f7981 */ /* 0x000f28000c1e1100 */
[----:B------:R0:W4:Y:S01]  /*0580*/  LDG.E.U8 R13, desc[UR4][R10.64] ;  /* 0x000000040a0d7981 */ /* 0x000122000c1e1100 */
[----:B------:R-:W1:Y:S01]  /*0590*/  FRND.FLOOR R12, R7 ;  /* 0x00000007000c7307 */ /* 0x000e620000205000 */
[----:B---3--:R-:W-:-:S04]  /*05a0*/  FADD R3, -R6, R5 ;  /* 0x0000000506037221 */ /* 0x008fc80000000100 */
[----:B------:R-:W-:Y:S01]  /*05b0*/  FADD R6, -R3, 1 ;  /* 0x3f80000003067421 */ /* 0x000fe20000000100 */
[----:B-1----:R-:W-:-:S04]  /*05c0*/  FADD R5, -R12, R7 ;  /* 0x000000070c057221 */ /* 0x002fc80000000100 */
[----:B------:R-:W-:Y:S01]  /*05d0*/  FADD R7, -R5, 1 ;  /* 0x3f80000005077421 */ /* 0x000fe20000000100 */
[----:B0-----:R-:W-:-:S04]  /*05e0*/  IADD3 R10, P0, PT, R2, UR10, RZ ;  /* 0x0000000a020a7c10 */ /* 0x001fc8000ff1e0ff */
[----:B------:R-:W-:Y:S01]  /*05f0*/  IADD3.X R11, PT, PT, R0, UR11, RZ, P0, !PT ;  /* 0x0000000b000b7c10 */ /* 0x000fe200087fe4ff */
[----:B------:R-:W0:Y:S01]  /*0600*/  LDCU.128 UR8, c[0x0][0x3a0] ;  /* 0x00007400ff0877ac */ /* 0x000e220008000c00 */
[----:B------:R-:W-:Y:S02]  /*0610*/  IADD3 R12, P1, PT, R10, UR6, RZ ;  /* 0x000000060a0c7c10 */ /* 0x000fe4000ff3e0ff */
[----:B-----5:R-:W-:Y:S02]  /*0620*/  I2FP.F32.U32 R14, R14 ;  /* 0x0000000e000e7245 */ /* 0x020fe40000201000 */
[----:B--2---:R-:W-:Y:S02]  /*0630*/  I2FP.F32.U32 R16, R16 ;  /* 0x0000001000107245 */ /* 0x004fe40000201000 */
[----:B----4-:R-:W-:-:S03]  /*0640*/  I2FP.F32.U32 R15, R15 ;  /* 0x0000000f000f7245 */ /* 0x010fc60000201000 */
[C---:B------:R-:W-:Y:S01]  /*0650*/  FMUL R17, R3.reuse, R16 ;  /* 0x0000001003117220 */ /* 0x040fe20000400000 */
[----:B------:R-:W-:Y:S01]  /*0660*/  FMUL R14, R3, R14 ;  /* 0x0000000e030e7220 */ /* 0x000fe20000400000 */
[----:B------:R-:W-:Y:S02]  /*0670*/  I2FP.F32.U32 R13, R13 ;  /* 0x0000000d000d7245 */ /* 0x000fe40000201000 */
[----:B------:R-:W-:-:S03]  /*0680*/  FFMA R8, R6, R15, R17 ;  /* 0x0000000f06087223 */ /* 0x000fc60000000011 */
[----:B------:R-:W-:Y:S01]  /*0690*/  FFMA R14, R13, R6, R14 ;  /* 0x000000060d0e7223 */ /* 0x000fe2000000000e */
[----:B------:R-:W-:-:S04]  /*06a0*/  FMUL R9, R5, R8 ;  /* 0x0000000805097220 */ /* 0x000fc80000400000 */
[----:B------:R-:W-:-:S06]  /*06b0*/  FFMA R9, R14, R7, R9 ;  /* 0x000000070e097223 */ /* 0x000fcc0000000009 */
[----:B------:R-:W1:Y:S01]  /*06c0*/  F2I.U32.TRUNC.NTZ R9, R9 ;  /* 0x0000000900097305 */ /* 0x000e62000020f000 */
[----:B------:R-:W-:Y:S02]  /*06d0*/  SHF.R.S32.HI R8, RZ, 0x1f, R4 ;  /* 0x0000001fff087819 */ /* 0x000fe40000011404 */
[----:B------:R-:W-:Y:S02]  /*06e0*/  IADD3 R14, P0, PT, R4, UR14, RZ ;  /* 0x0000000e040e7c10 */ /* 0x000fe4000ff1e0ff */
[----:B------:R-:W-:Y:S02]  /*06f0*/  IADD3.X R13, PT, PT, R11, UR7, RZ, P1, !PT ;  /* 0x000000070b0d7c10 */ /* 0x000fe40008ffe4ff */
[----:B------:R-:W-:-:S05]  /*0700*/  IADD3.X R15, PT, PT, R8, UR15, RZ, P0, !PT ;  /* 0x0000000f080f7c10 */ /* 0x000fca00087fe4ff */
[----:B-1----:R1:W-:Y:S04]  /*0710*/  STG.E.U8 desc[UR4][R14.64], R9 ;  /* 0x000000090e007986 */ /* 0x0023e8000c101104 */
[----:B------:R-:W2:Y:S04]  /*0720*/  LDG.E.U8 R18, desc[UR4][R12.64+0x1] ;  /* 0x000001040c127981 */ /* 0x000ea8000c1e1100 */
[----:B------:R-:W3:Y:S04]  /*0730*/  LDG.E.U8 R17, desc[UR4][R10.64+0x1] ;  /* 0x000001040a117981 */ /* 0x000ee8000c1e1100 */
[----:B------:R-:W4:Y:S04]  /*0740*/  LDG.E.U8 R19, desc[UR4][R12.64] ;  /* 0x000000040c137981 */ /* 0x000f28000c1e1100 */
[----:B------:R5:W4:Y:S02]  /*0750*/  LDG.E.U8 R16, desc[UR4][R10.64] ;  /* 0x000000040a107981 */ /* 0x000b24000c1e1100 */
[----:B-----5:R-:W-:-:S04]  /*0760*/  IADD3 R10, P1, PT, R2, UR12, RZ ;  /* 0x0000000c020a7c10 */ /* 0x020fc8000ff3e0ff */
[----:B------:R-:W-:Y:S02]  /*0770*/  IADD3.X R11, PT, PT, R0, UR13, RZ, P1, !PT ;  /* 0x0000000d000b7c10 */ /* 0x000fe40008ffe4ff */
[----:B------:R-:W-:-:S04]  /*0780*/  IADD3 R12, P1, PT, R10, UR6, RZ ;  /* 0x000000060a0c7c10 */ /* 0x000fc8000ff3e0ff */
[----:B------:R-:W-:Y:S02]  /*0790*/  IADD3.X R13, PT, PT, R11, UR7, RZ, P1, !PT ;  /* 0x000000070b0d7c10 */ /* 0x000fe40008ffe4ff */
[----:B--2---:R-:W-:Y:S02]  /*07a0*/  I2FP.F32.U32 R20, R18 ;  /* 0x0000001200147245 */ /* 0x004fe40000201000 */
[----:B---3--:R-:W-:-:S03]  /*07b0*/  I2FP.F32.U32 R18, R17 ;  /* 0x0000001100127245 */ /* 0x008fc60000201000 */
[C---:B------:R-:W-:Y:S01]  /*07c0*/  FMUL R21, R3.reuse, R20 ;  /* 0x0000001403157220 */ /* 0x040fe20000400000 */
[----:B----4-:R-:W-:Y:S01]  /*07d0*/  I2FP.F32.U32 R19, R19 ;  /* 0x0000001300137245 */ /* 0x010fe20000201000 */
[----:B------:R-:W-:Y:S01]  /*07e0*/  FMUL R18, R3, R18 ;  /* 0x0000001203127220 */ /* 0x000fe20000400000 */
[----:B------:R-:W-:-:S03]  /*07f0*/  I2FP.F32.U32 R17, R16 ;  /* 0x0000001000117245 */ /* 0x000fc60000201000 */
[C---:B-1----:R-:W-:Y:S02]  /*0800*/  FFMA R14, R6.reuse, R19, R21 ;  /* 0x00000013060e7223 */ /* 0x042fe40000000015 */
[----:B------:R-:W-:Y:S02]  /*0810*/  FFMA R18, R6, R17, R18 ;  /* 0x0000001106127223 */ /* 0x000fe40000000012 */
[----:B------:R-:W-:-:S04]  /*0820*/  FMUL R14, R5, R14 ;  /* 0x0000000e050e7220 */ /* 0x000fc80000400000 */
[----:B------:R-:W-:-:S04]  /*0830*/  FFMA R18, R7, R18, R14 ;  /* 0x0000001207127223 */ /* 0x000fc8000000000e */
[----:B------:R-:W1:Y:S01]  /*0840*/  F2I.U32.TRUNC.NTZ R9, R18 ;  /* 0x0000001200097305 */ /* 0x000e62000020f000 */
[----:B0-----:R-:W-:-:S04]  /*0850*/  IADD3 R14, P0, PT, R4, UR8, RZ ;  /* 0x00000008040e7c10 */ /* 0x001fc8000ff1e0ff */
[----:B------:R-:W-:-:S05]  /*0860*/  IADD3.X R15, PT, PT, R8, UR9, RZ, P0, !PT ;  /* 0x00000009080f7c10 */ /* 0x000fca00087fe4ff */
[----:B-1----:R-:W-:Y:S04]  /*0870*/  STG.E.U8 desc[UR4][R14.64], R9 ;  /* 0x000000090e007986 */ /* 0x002fe8000c101104 */
[----:B------:R-:W2:Y:S04]  /*0880*/  LDG.E.U8 R17, desc[UR4][R12.64+0x1] ;  /* 0x000001040c117981 */ /* 0x000ea8000c1e1100 */
[----:B------:R-:W3:Y:S04]  /*0890*/  LDG.E.U8 R2, desc[UR4][R10.64+0x1] ;  /* 0x000001040a027981 */ /* 0x000ee8000c1e1100 */
[----:B------:R-:W4:Y:S04]  /*08a0*/  LDG.E.U8 R16, desc[UR4][R12.64] ;  /* 0x000000040c107981 */ /* 0x000f28000c1e1100 */
[----:B------:R-:W5:Y:S01]  /*08b0*/  LDG.E.U8 R0, desc[UR4][R10.64] ;  /* 0x000000040a007981 */ /* 0x000f62000c1e1100 */
[----:B------:R-:W-:-:S02]  /*08c0*/  IADD3 R4, P0, PT, R4, UR10, RZ ;  /* 0x0000000a04047c10 */ /* 0x000fc4000ff1e0ff */
[----:B--2---:R-:W-:Y:S02]  /*08d0*/  I2FP.F32.U32 R18, R17 ;  /* 0x0000001100127245 */ /* 0x004fe40000201000 */
[----:B---3--:R-:W-:-:S03]  /*08e0*/  I2FP.F32.U32 R2, R2 ;  /* 0x0000000200027245 */ /* 0x008fc60000201000 */
[C---:B------:R-:W-:Y:S01]  /*08f0*/  FMUL R21, R3.reuse, R18 ;  /* 0x0000001203157220 */ /* 0x040fe20000400000 */
[----:B----4-:R-:W-:Y:S01]  /*0900*/  I2FP.F32.U32 R19, R16 ;  /* 0x0000001000137245 */ /* 0x010fe20000201000 */
[----:B------:R-:W-:Y:S01]  /*0910*/  FMUL R2, R3, R2 ;  /* 0x0000000203027220 */ /* 0x000fe20000400000 */
[----:B-----5:R-:W-:-:S03]  /*0920*/  I2FP.F32.U32 R17, R0 ;  /* 0x0000000000117245 */ /* 0x020fc60000201000 */
[C---:B------:R-:W-:Y:S02]  /*0930*/  FFMA R0, R6.reuse, R19, R21 ;  /* 0x0000001306007223 */ /* 0x040fe40000000015 */
[----:B------:R-:W-:Y:S02]  /*0940*/  FFMA R2, R6, R17, R2 ;  /* 0x0000001106027223 */ /* 0x000fe40000000002 */
[----:B------:R-:W-:-:S04]  /*0950*/  FMUL R0, R5, R0 ;  /* 0x0000000005007220 */ /* 0x000fc80000400000 */
[----:B------:R-:W-:-:S04]  /*0960*/  FFMA R0, R7, R2, R0 ;  /* 0x0000000207007223 */ /* 0x000fc80000000000 */
[----:B------:R-:W0:Y:S01]  /*0970*/  F2I.U32.TRUNC.NTZ R3, R0 ;  /* 0x0000000000037305 */ /* 0x000e22000020f000 */
[----:B------:R-:W-:-:S05]  /*0980*/  IADD3.X R5, PT, PT, R8, UR11, RZ, P0, !PT ;  /* 0x0000000b08057c10 */ /* 0x000fca00087fe4ff */
[----:B0-----:R-:W-:Y:S01]  /*0990*/  STG.E.U8 desc[UR4][R4.64], R3 ;  /* 0x0000000304007986 */ /* 0x001fe2000c101104 */
[----:B------:R-:W-:Y:S05]  /*09a0*/  EXIT ;  /* 0x000000000000794d */ /* 0x000fea0003800000 */
.L_x_4:
[----:B------:R-:W0:Y:S01]  /*09b0*/  LDCU.64 UR6, c[0x0][0x398] ;  /* 0x00007300ff0677ac */ /* 0x000e220008000a00 */
[----:B--2---:R-:W-:Y:S01]  /*09c0*/  SHF.R.S32.HI R0, RZ, 0x1f, R4 ;  /* 0x0000001fff007819 */ /* 0x004fe20000011404 */
[----:B------:R-:W1:Y:S01]  /*09d0*/  LDCU.128 UR8, c[0x0][0x3a0] ;  /* 0x00007400ff0877ac */ /* 0x000e620008000c00 */
[C---:B0-----:R-:W-:Y:S02]  /*09e0*/  IADD3 R2, P0, PT, R4.reuse, UR6, RZ ;  /* 0x0000000604027c10 */ /* 0x041fe4000ff1e0ff */
[C---:B-1----:R-:W-:Y:S02]  /*09f0*/  IADD3 R6, P1, PT, R4.reuse, UR8, RZ ;  /* 0x0000000804067c10 */ /* 0x042fe4000ff3e0ff */
[----:B------:R-:W-:Y:S02]  /*0a00*/  IADD3 R4, P2, PT, R4, UR10, RZ ;  /* 0x0000000a04047c10 */ /* 0x000fe4000ff5e0ff */
[C---:B------:R-:W-:Y:S02]  /*0a10*/  IADD3.X R3, PT, PT, R0.reuse, UR7, RZ, P0, !PT ;  /* 0x0000000700037c10 */ /* 0x040fe400087fe4ff */
[----:B------:R-:W-:-:S02]  /*0a20*/  IADD3.X R7, PT, PT, R0, UR9, RZ, P1, !PT ;  /* 0x0000000900077c10 */ /* 0x000fc40008ffe4ff */
[----:B------:R-:W-:Y:S01]  /*0a30*/  IADD3.X R5, PT, PT, R0, UR11, RZ, P2, !PT ;  /* 0x0000000b00057c10 */ /* 0x000fe200097fe4ff */
[----:B------:R-:W-:Y:S04]  /*0a40*/  STG.E.U8 desc[UR4][R2.64], RZ ;  /* 0x000000ff02007986 */ /* 0x000fe8000c101104 */
[----:B------:R-:W-:Y:S04]  /*0a50*/  STG.E.U8 desc[UR4][R6.64], RZ ;  /* 0x000000ff06007986 */ /* 0x000fe8000c101104 */
[----:B------:R-:W-:Y:S01]  /*0a60*/  STG.E.U8 desc[UR4][R4.64], RZ ;  /* 0x000000ff04007986 */ /* 0x000fe2000c101104 */
[----:B------:R-:W-:Y:S05]  /*0a70*/  EXIT ;  /* 0x000000000000794d */ /* 0x000fea0003800000 */
        .weak           $__internal_0_$__cuda_sm3x_div_rn_noftz_f32_slowpath
        .type           $__internal_0_$__cuda_sm3x_div_rn_noftz_f32_slowpath,@function
        .size           $__internal_0_$__cuda_sm3x_div_rn_noftz_f32_slowpath,(.L_x_33 - $__internal_0_$__cuda_sm3x_div_rn_noftz_f32_slowpath)
$__internal_0_$__cuda_sm3x_div_rn_noftz_f32_slowpath:
[--C-:B------:R-:W-:Y:S01]  /*0a80*/  SHF.R.U32.HI R8, RZ, 0x17, R0.reuse ;  /* 0x00000017ff087819 */ /* 0x100fe20000011600 */
[----:B------:R-:W-:Y:S01]  /*0a90*/  BSSY.RECONVERGENT B1, `(.L_x_5) ;  /* 0x0000063000017945 */ /* 0x000fe20003800200 */
[----:B------:R-:W-:Y:S01]  /*0aa0*/  SHF.R.U32.HI R7, RZ, 0x17, R3 ;  /* 0x00000017ff077819 */ /* 0x000fe20000011603 */
[----:B------:R-:W-:Y:S01]  /*0ab0*/  IMAD.MOV.U32 R10, RZ, RZ, R0 ;  /* 0x000000ffff0a7224 */ /* 0x000fe200078e0000 */
[----:B------:R-:W-:Y:S02]  /*0ac0*/  LOP3.LUT R8, R8, 0xff, RZ, 0xc0, !PT ;  /* 0x000000ff08087812 */ /* 0x000fe400078ec0ff */
[----:B------:R-:W-:-:S03]  /*0ad0*/  LOP3.LUT R13, R7, 0xff, RZ, 0xc0, !PT ;  /* 0x000000ff070d7812 */ /* 0x000fc600078ec0ff */
[----:B------:R-:W-:Y:S02]  /*0ae0*/  VIADD R9, R8, 0xffffffff ;  /* 0xffffffff08097836 */ /* 0x000fe40000000000 */
[----:B------:R-:W-:-:S03]  /*0af0*/  VIADD R11, R13, 0xffffffff ;  /* 0xffffffff0d0b7836 */ /* 0x000fc60000000000 */
[----:B------:R-:W-:-:S04]  /*0b00*/  ISETP.GT.U32.AND P0, PT, R9, 0xfd, PT ;  /* 0x000000fd0900780c */ /* 0x000fc80003f04070 */
[----:B------:R-:W-:-:S13]  /*0b10*/  ISETP.GT.U32.OR P0, PT, R11, 0xfd, P0 ;  /* 0x000000fd0b00780c */ /* 0x000fda0000704470 */
[----:B------:R-:W-:Y:S01]  /*0b20*/  @!P0 IMAD.MOV.U32 R7, RZ, RZ, RZ ;  /* 0x000000ffff078224 */ /* 0x000fe200078e00ff */
[----:B------:R-:W-:Y:S06]  /*0b30*/  @!P0 BRA `(.L_x_6) ;  /* 0x00000000005c8947 */ /* 0x000fec0003800000 */
[----:B------:R-:W-:Y:S02]  /*0b40*/  FSETP.GTU.FTZ.AND P0, PT, |R3|, +INF , PT ;  /* 0x7f8000000300780b */ /* 0x000fe40003f1c200 */
[----:B------:R-:W-:-:S04]  /*0b50*/  FSETP.GTU.FTZ.AND P1, PT, |R0|, +INF , PT ;  /* 0x7f8000000000780b */ /* 0x000fc80003f3c200 */
[----:B------:R-:W-:-:S13]  /*0b60*/  PLOP3.LUT P0, PT, P0, P1, PT, 0xf8, 0x8f ;  /* 0x00000000008f781c */ /* 0x000fda0000703f70 */
[----:B------:R-:W-:Y:S05]  /*0b70*/  @P0 BRA `(.L_x_7) ;  /* 0x00000004004c0947 */ /* 0x000fea0003800000 */
[----:B------:R-:W-:-:S13]  /*0b80*/  LOP3.LUT P0, RZ, R10, 0x7fffffff, R3, 0xc8, !PT ;  /* 0x7fffffff0aff7812 */ /* 0x000fda000780c803 */
[----:B------:R-:W-:Y:S05]  /*0b90*/  @!P0 BRA `(.L_x_8) ;  /* 0x00000004003c8947 */ /* 0x000fea0003800000 */
[C---:B------:R-:W-:Y:S02]  /*0ba0*/  FSETP.NEU.FTZ.AND P2, PT, |R3|.reuse, +INF , PT ;  /* 0x7f8000000300780b */ /* 0x040fe40003f5d200 */
[----:B------:R-:W-:Y:S02]  /*0bb0*/  FSETP.NEU.FTZ.AND P1, PT, |R0|, +INF , PT ;  /* 0x7f8000000000780b */ /* 0x000fe40003f3d200 */
[----:B------:R-:W-:-:S11]  /*0bc0*/  FSETP.NEU.FTZ.AND P0, PT, |R3|, +INF , PT ;  /* 0x7f8000000300780b */ /* 0x000fd60003f1d200 */
[----:B------:R-:W-:Y:S05]  /*0bd0*/  @!P1 BRA !P2, `(.L_x_8) ;  /* 0x00000004002c9947 */ /* 0x000fea0005000000 */
[----:B------:R-:W-:-:S04]  /*0be0*/  LOP3.LUT P2, RZ, R3, 0x7fffffff, RZ, 0xc0, !PT ;  /* 0x7fffffff03ff7812 */ /* 0x000fc8000784c0ff */
[----:B------:R-:W-:-:S13]  /*0bf0*/  PLOP3.LUT P1, PT, P1, P2, PT, 0x2f, 0xf2 ;  /* 0x0000000000f2781c */ /* 0x000fda0000f24577 */
[----:B------:R-:W-:Y:S05]  /*0c00*/  @P1 BRA `(.L_x_9) ;  /* 0x0000000400181947 */ /* 0x000fea0003800000 */
[----:B------:R-:W-:-:S04]  /*0c10*/  LOP3.LUT P1, RZ, R10, 0x7fffffff, RZ, 0xc0, !PT ;  /* 0x7fffffff0aff7812 */ /* 0x000fc8000782c0ff */
[----:B------:R-:W-:-:S13]  /*0c20*/  PLOP3.LUT P0, PT, P0, P1, PT, 0x2f, 0xf2 ;  /* 0x0000000000f2781c */ /* 0x000fda0000702577 */
[----:B------:R-:W-:Y:S05]  /*0c30*/  @P0 BRA `(.L_x_10) ;  /* 0x0000000400000947 */ /* 0x000fea0003800000 */
[----:B------:R-:W-:Y:S02]  /*0c40*/  ISETP.GE.AND P0, PT, R11, RZ, PT ;  /* 0x000000ff0b00720c */ /* 0x000fe40003f06270 */
[----:B------:R-:W-:-:S11]  /*0c50*/  ISETP.GE.AND P1, PT, R9, RZ, PT ;  /* 0x000000ff0900720c */ /* 0x000fd60003f26270 */
[----:B------:R-:W-:Y:S02]  /*0c60*/  @P0 IMAD.MOV.U32 R7, RZ, RZ, RZ ;  /* 0x000000ffff070224 */ /* 0x000fe400078e00ff */
[----:B------:R-:W-:Y:S01]  /*0c70*/  @!P0 FFMA R3, R3, 1.84467440737095516160e+19, RZ ;  /* 0x5f80000003038823 */ /* 0x000fe200000000ff */
[----:B------:R-:W-:Y:S02]  /*0c80*/  @!P0 IMAD.MOV.U32 R7, RZ, RZ, -0x40 ;  /* 0xffffffc0ff078424 */ /* 0x000fe400078e00ff */
[----:B------:R-:W-:Y:S02]  /*0c90*/  @!P1 FFMA R10, R0, 1.84467440737095516160e+19, RZ ;  /* 0x5f800000000a9823 */ /* 0x000fe400000000ff */
[----:B------:R-:W-:-:S07]  /*0ca0*/  @!P1 VIADD R7, R7, 0x40 ;  /* 0x0000004007079836 */ /* 0x000fce0000000000 */
.L_x_6:
[----:B------:R-:W-:Y:S01]  /*0cb0*/  LEA R9, R8, 0xc0800000, 0x17 ;  /* 0xc080000008097811 */ /* 0x000fe200078eb8ff */
[----:B------:R-:W-:Y:S04]  /*0cc0*/  BSSY.RECONVERGENT B2, `(.L_x_11) ;  /* 0x0000036000027945 */ /* 0x000fe80003800200 */
[----:B------:R-:W-:Y:S02]  /*0cd0*/  IMAD.IADD R10, R10, 0x1, -R9 ;  /* 0x000000010a0a7824 */ /* 0x000fe400078e0a09 */
[----:B------:R-:W-:Y:S02]  /*0ce0*/  VIADD R9, R13, 0xffffff81 ;  /* 0xffffff810d097836 */ /* 0x000fe40000000000 */
[----:B------:R0:W1:Y:S01]  /*0cf0*/  MUFU.RCP R11, R10 ;  /* 0x0000000a000b7308 */ /* 0x0000620000001000 */
[----:B------:R-:W-:Y:S01]  /*0d00*/  FADD.FTZ R12, -R10, -RZ ;  /* 0x800000ff0a0c7221 */ /* 0x000fe20000010100 */
[C---:B------:R-:W-:Y:S01]  /*0d10*/  IMAD R3, R9.reuse, -0x800000, R3 ;  /* 0xff80000009037824 */ /* 0x040fe200078e0203 */
[----:B0-----:R-:W-:-:S05]  /*0d20*/  IADD3 R10, PT, PT, R9, 0x7f, -R8 ;  /* 0x0000007f090a7810 */ /* 0x001fca0007ffe808 */
[----:B------:R-:W-:Y:S02]  /*0d30*/  IMAD.IADD R10, R10, 0x1, R7 ;  /* 0x000000010a0a7824 */ /* 0x000fe400078e0207 */
[----:B-1----:R-:W-:-:S04]  /*0d40*/  FFMA R14, R11, R12, 1 ;  /* 0x3f8000000b0e7423 */ /* 0x002fc8000000000c */
[----:B------:R-:W-:-:S04]  /*0d50*/  FFMA R16, R11, R14, R11 ;  /* 0x0000000e0b107223 */ /* 0x000fc8000000000b */
[----:B------:R-:W-:-:S04]  /*0d60*/  FFMA R11, R3, R16, RZ ;  /* 0x00000010030b7223 */ /* 0x000fc800000000ff */
[----:B------:R-:W-:-:S04]  /*0d70*/  FFMA R14, R12, R11, R3 ;  /* 0x0000000b0c0e7223 */ /* 0x000fc80000000003 */
[----:B------:R-:W-:-:S04]  /*0d80*/  FFMA R11, R16, R14, R11 ;  /* 0x0000000e100b7223 */ /* 0x000fc8000000000b */
[----:B------:R-:W-:-:S04]  /*0d90*/  FFMA R12, R12, R11, R3 ;  /* 0x0000000b0c0c7223 */ /* 0x000fc80000000003 */
[----:B------:R-:W-:-:S05]  /*0da0*/  FFMA R3, R16, R12, R11 ;  /* 0x0000000c10037223 */ /* 0x000fca000000000b */
[----:B------:R-:W-:-:S04]  /*0db0*/  SHF.R.U32.HI R8, RZ, 0x17, R3 ;  /* 0x00000017ff087819 */ /* 0x000fc80000011603 */
[----:B------:R-:W-:-:S05]  /*0dc0*/  LOP3.LUT R8, R8, 0xff, RZ, 0xc0, !PT ;  /* 0x000000ff08087812 */ /* 0x000fca00078ec0ff */
[----:B------:R-:W-:-:S04]  /*0dd0*/  IMAD.IADD R13, R8, 0x1, R10 ;  /* 0x00000001080d7824 */ /* 0x000fc800078e020a */
[----:B------:R-:W-:-:S05]  /*0de0*/  VIADD R7, R13, 0xffffffff ;  /* 0xffffffff0d077836 */ /* 0x000fca0000000000 */
[----:B------:R-:W-:-:S13]  /*0df0*/  ISETP.GE.U32.AND P0, PT, R7, 0xfe, PT ;  /* 0x000000fe0700780c */ /* 0x000fda0003f06070 */
[----:B------:R-:W-:Y:S05]  /*0e00*/  @!P0 BRA `(.L_x_12) ;  /* 0x0000000000808947 */ /* 0x000fea0003800000 */
[----:B------:R-:W-:-:S13]  /*0e10*/  ISETP.GT.AND P0, PT, R13, 0xfe, PT ;  /* 0x000000fe0d00780c */ /* 0x000fda0003f04270 */
[----:B------:R-:W-:Y:S05]  /*0e20*/  @P0 BRA `(.L_x_13) ;  /* 0x00000000006c0947 */ /* 0x000fea0003800000 */
[----:B------:R-:W-:-:S13]  /*0e30*/  ISETP.GE.AND P0, PT, R13, 0x1, PT ;  /* 0x000000010d00780c */ /* 0x000fda0003f06270 */
[----:B------:R-:W-:Y:S05]  /*0e40*/  @P0 BRA `(.L_x_14) ;  /* 0x0000000000740947 */ /* 0x000fea0003800000 */
[----:B------:R-:W-:Y:S02]  /*0e50*/  ISETP.GE.AND P0, PT, R13, -0x18, PT ;  /* 0xffffffe80d00780c */ /* 0x000fe40003f06270 */
[----:B------:R-:W-:-:S11]  /*0e60*/  LOP3.LUT R3, R3, 0x80000000, RZ, 0xc0, !PT ;  /* 0x8000000003037812 */ /* 0x000fd600078ec0ff */
[----:B------:R-:W-:Y:S05]  /*0e70*/  @!P0 BRA `(.L_x_14) ;  /* 0x0000000000688947 */ /* 0x000fea0003800000 */
[CCC-:B------:R-:W-:Y:S01]  /*0e80*/  FFMA.RZ R7, R16.reuse, R12.reuse, R11.reuse ;  /* 0x0000000c10077223 */ /* 0x1c0fe2000000c00b */
[C---:B------:R-:W-:Y:S02]  /*0e90*/  VIADD R10, R13.reuse, 0x20 ;  /* 0x000000200d0a7836 */ /* 0x040fe40000000000 */
[CCC-:B------:R-:W-:Y:S01]  /*0ea0*/  FFMA.RM R8, R16.reuse, R12.reuse, R11.reuse ;  /* 0x0000000c10087223 */ /* 0x1c0fe2000000400b */
[----:B------:R-:W-:Y:S02]  /*0eb0*/  ISETP.NE.AND P2, PT, R13, RZ, PT ;  /* 0x000000ff0d00720c */ /* 0x000fe40003f45270 */
[----:B------:R-:W-:Y:S01]  /*0ec0*/  LOP3.LUT R9, R7, 0x7fffff, RZ, 0xc0, !PT ;  /* 0x007fffff07097812 */ /* 0x000fe200078ec0ff */
[----:B------:R-:W-:Y:S01]  /*0ed0*/  FFMA.RP R7, R16, R12, R11 ;  /* 0x0000000c10077223 */ /* 0x000fe2000000800b */
[----:B------:R-:W-:Y:S01]  /*0ee0*/  IMAD.MOV R11, RZ, RZ, -R13 ;  /* 0x000000ffff0b7224 */ /* 0x000fe200078e0a0d */
[----:B------:R-:W-:Y:S02]  /*0ef0*/  ISETP.NE.AND P1, PT, R13, RZ, PT ;  /* 0x000000ff0d00720c */ /* 0x000fe40003f25270 */
[----:B------:R-:W-:-:S02]  /*0f00*/  LOP3.LUT R9, R9, 0x800000, RZ, 0xfc, !PT ;  /* 0x0080000009097812 */ /* 0x000fc400078efcff */
[----:B------:R-:W-:Y:S02]  /*0f10*/  FSETP.NEU.FTZ.AND P0, PT, R7, R8, PT ;  /* 0x000000080700720b */ /* 0x000fe40003f1d000 */
[----:B------:R-:W-:Y:S02]  /*0f20*/  SHF.L.U32 R10, R9, R10, RZ ;  /* 0x0000000a090a7219 */ /* 0x000fe400000006ff */
[----:B------:R-:W-:Y:S02]  /*0f30*/  SEL R8, R11, RZ, P2 ;  /* 0x000000ff0b087207 */ /* 0x000fe40001000000 */
[----:B------:R-:W-:Y:S02]  /*0f40*/  ISETP.NE.AND P1, PT, R10, RZ, P1 ;  /* 0x000000ff0a00720c */ /* 0x000fe40000f25270 */
[----:B------:R-:W-:Y:S02]  /*0f50*/  SHF.R.U32.HI R8, RZ, R8, R9 ;  /* 0x00000008ff087219 */ /* 0x000fe40000011609 */
[----:B------:R-:W-:-:S02]  /*0f60*/  PLOP3.LUT P0, PT, P0, P1, PT, 0xf8, 0x8f ;  /* 0x00000000008f781c */ /* 0x000fc40000703f70 */
[----:B------:R-:W-:Y:S02]  /*0f70*/  SHF.R.U32.HI R10, RZ, 0x1, R8 ;  /* 0x00000001ff0a7819 */ /* 0x000fe40000011608 */
[----:B------:R-:W-:-:S04]  /*0f80*/  SEL R7, RZ, 0x1, !P0 ;  /* 0x00000001ff077807 */ /* 0x000fc80004000000 */
[----:B------:R-:W-:-:S04]  /*0f90*/  LOP3.LUT R7, R7, 0x1, R10, 0xf8, !PT ;  /* 0x0000000107077812 */ /* 0x000fc800078ef80a */
[----:B------:R-:W-:-:S05]  /*0fa0*/  LOP3.LUT R7, R7, R8, RZ, 0xc0, !PT ;  /* 0x0000000807077212 */ /* 0x000fca00078ec0ff */
[----:B------:R-:W-:-:S05]  /*0fb0*/  IMAD.IADD R10, R10, 0x1, R7 ;  /* 0x000000010a0a7824 */ /* 0x000fca00078e0207 */
[----:B------:R-:W-:Y:S01]  /*0fc0*/  LOP3.LUT R3, R10, R3, RZ, 0xfc, !PT ;  /* 0x000000030a037212 */ /* 0x000fe200078efcff */
[----:B------:R-:W-:Y:S06]  /*0fd0*/  BRA `(.L_x_14) ;  /* 0x0000000000107947 */ /* 0x000fec0003800000 */
.L_x_13:
[----:B------:R-:W-:-:S04]  /*0fe0*/  LOP3.LUT R3, R3, 0x80000000, RZ, 0xc0, !PT ;  /* 0x8000000003037812 */ /* 0x000fc800078ec0ff */
[----:B------:R-:W-:Y:S01]  /*0ff0*/  LOP3.LUT R3, R3, 0x7f800000, RZ, 0xfc, !PT ;  /* 0x7f80000003037812 */ /* 0x000fe200078efcff */
[----:B------:R-:W-:Y:S06]  /*1000*/  BRA `(.L_x_14) ;  /* 0x0000000000047947 */ /* 0x000fec0003800000 */
.L_x_12:
[----:B------:R-:W-:-:S07]  /*1010*/  IMAD R3, R10, 0x800000, R3 ;  /* 0x008000000a037824 */ /* 0x000fce00078e0203 */
.L_x_14:
[----:B------:R-:W-:Y:S05]  /*1020*/  BSYNC.RECONVERGENT B2 ;  /* 0x0000000000027941 */ /* 0x000fea0003800200 */
.L_x_11:
[----:B------:R-:W-:Y:S05]  /*1030*/  BRA `(.L_x_15) ;  /* 0x0000000000207947 */ /* 0x000fea0003800000 */
.L_x_10:
[----:B------:R-:W-:-:S04]  /*1040*/  LOP3.LUT R3, R10, 0x80000000, R3, 0x48, !PT ;  /* 0x800000000a037812 */ /* 0x000fc800078e4803 */
[----:B------:R-:W-:Y:S01]  /*1050*/  LOP3.LUT R3, R3, 0x7f800000, RZ, 0xfc, !PT ;  /* 0x7f80000003037812 */ /* 0x000fe200078efcff */
[----:B------:R-:W-:Y:S06]  /*1060*/  BRA `(.L_x_15) ;  /* 0x0000000000147947 */ /* 0x000fec0003800000 */
.L_x_9:
[----:B------:R-:W-:Y:S01]  /*1070*/  LOP3.LUT R3, R10, 0x80000000, R3, 0x48, !PT ;  /* 0x800000000a037812 */ /* 0x000fe200078e4803 */
[----:B------:R-:W-:Y:S06]  /*1080*/  BRA `(.L_x_15) ;  /* 0x00000000000c7947 */ /* 0x000fec0003800000 */
.L_x_8:
[----:B------:R-:W0:Y:S01]  /*1090*/  MUFU.RSQ R3, -QNAN ;  /* 0xffc0000000037908 */ /* 0x000e220000001400 */
[----:B------:R-:W-:Y:S05]  /*10a0*/  BRA `(.L_x_15) ;  /* 0x0000000000047947 */ /* 0x000fea0003800000 */
.L_x_7:
[----:B------:R-:W-:-:S07]  /*10b0*/  FADD.FTZ R3, R3, R0 ;  /* 0x0000000003037221 */ /* 0x000fce0000010000 */
.L_x_15:
[----:B------:R-:W-:Y:S05]  /*10c0*/  BSYNC.RECONVERGENT B1 ;  /* 0x0000000000017941 */ /* 0x000fea0003800200 */
.L_x_5:
[----:B------:R-:W-:-:S04]  /*10d0*/  IMAD.MOV.U32 R7, RZ, RZ, 0x0 ;  /* 0x00000000ff077424 */ /* 0x000fc800078e00ff */
[----:B0-----:R-:W-:Y:S05]  /*10e0*/  RET.REL.NODEC R6 `(_Z5ScalePhS_S_S_S_S_mmfmm) ;  /* 0xffffffec06c47950 */ /* 0x001fea0003c3ffff */
.L_x_16:
[----:B------:R-:W-:-:S00]  /*10f0*/  BRA `(.L_x_16) ;  /* 0xfffffffc00fc7947 */ /* 0x000fc0000383ffff */
[----:B------:R-:W-:-:S00]  /*1100*/  NOP ;  /* 0x0000000000007918 */ /* 0x000fc00000000000 */
[----:B------:R-:W-:-:S00]  /*1110*/  NOP ;  /* 0x0000000000007918 */ /* 0x000fc00000000000 */
[----:B------:R-:W-:-:S00]  /*1120*/  NOP ;  /* 0x0000000000007918 */ /* 0x000fc00000000000 */
[----:B------:R-:W-:-:S00]  /*1130*/  NOP ;  /* 0x0000000000007918 */ /* 0x000fc00000000000 */
[----:B------:R-:W-:-:S00]  /*1140*/  NOP ;  /* 0x0000000000007918 */ /* 0x000fc00000000000 */
[----:B------:R-:W-:-:S00]  /*1150*/  NOP ;  /* 0x0000000000007918 */ /* 0x000fc00000000000 */
[----:B------:R-:W-:-:S00]  /*1160*/  NOP ;  /* 0x0000000000007918 */ /* 0x000fc00000000000 */
[----:B------:R-:W-:-:S00]  /*1170*/  NOP ;  /* 0x0000000000007918 */ /* 0x000fc00000000000 */
.L_x_33:


//--------------------- .text._Z6RotateP6uchar4PhS1_S1_mfmm --------------------------
	.section	.text._Z6RotateP6uchar4PhS1_S1_mfmm,"ax",@progbits
	.align	128
        .global         _Z6RotateP6uchar4PhS1_S1_mfmm
        .type           _Z6RotateP6uchar4PhS1_S1_mfmm,@function
        .size           _Z6RotateP6uchar4PhS1_S1_mfmm,(.L_x_35 - _Z6RotateP6uchar4PhS1_S1_mfmm)
        .other          _Z6RotateP6uchar4PhS1_S1_mfmm,@"STO_CUDA_ENTRY STV_DEFAULT"
_Z6RotateP6uchar4PhS1_S1_mfmm:
.text._Z6RotateP6uchar4PhS1_S1_mfmm:
[----:B------:R-:W-:Y:S08]  /*0000*/  LDC R1, c[0x0][0x37c] ;  /* 0x0000df00ff017b82 */ /* 0x000ff00000000800 */
[----:B------:R-:W0:Y:S01]  /*0010*/  LDC R3, c[0x0][0x3a8] ;  /* 0x0000ea00ff037b82 */ /* 0x000e220000000800 */
[----:B------:R-:W1:Y:S01]  /*0020*/  S2R R4, SR_TID.X ;  /* 0x0000000000047919 */ /* 0x000e620000002100 */
[----:B------:R-:W2:Y:S06]  /*0030*/  S2R R9, SR_TID.Y ;  /* 0x0000000000097919 */ /* 0x000eac0000002200 */
[----:B------:R-:W1:Y:S08]  /*0040*/  LDC R7, c[0x0][0x360] ;  /* 0x0000d800ff077b82 */ /* 0x000e700000000800 */
[----:B------:R-:W1:Y:S01]  /*0050*/  S2UR UR4, SR_CTAID.X ;  /* 0x00000000000479c3 */ /* 0x000e620000002500 */
[----:B0-----:R-:W-:-:S07]  /*0060*/  FMUL R0, R3, 0.63661974668502807617 ;  /* 0x3f22f98303007820 */ /* 0x001fce0000400000 */
[----:B------:R-:W0:Y:S01]  /*0070*/  LDC R10, c[0x0][0x364] ;  /* 0x0000d900ff0a7b82 */ /* 0x000e220000000800 */
[----:B------:R-:W3:Y:S01]  /*0080*/  LDCU UR6, c[0x0][0x370] ;  /* 0x00006e00ff0677ac */ /* 0x000ee20008000800 */
[----:B------:R-:W-:Y:S01]  /*0090*/  FSETP.GE.AND P0, PT, |R3|, 105615, PT ;  /* 0x47ce47800300780b */ /* 0x000fe20003f06200 */
[----:B------:R-:W4:Y:S01]  /*00a0*/  F2I.NTZ R0, R0 ;  /* 0x0000000000007305 */ /* 0x000f220000203100 */
[----:B------:R-:W0:Y:S04]  /*00b0*/  LDCU UR7, c[0x0][0x374] ;  /* 0x00006e80ff0777ac */ /* 0x000e280008000800 */
[----:B------:R-:W2:Y:S01]  /*00c0*/  S2UR UR5, SR_CTAID.Y ;  /* 0x00000000000579c3 */ /* 0x000ea20000002600 */
[C---:B-1----:R-:W-:Y:S02]  /*00d0*/  IMAD R4, R7.reuse, UR4, R4 ;  /* 0x0000000407047c24 */ /* 0x042fe4000f8e0204 */
[----:B---3--:R-:W-:Y:S01]  /*00e0*/  IMAD R2, R7, UR6, RZ ;  /* 0x0000000607027c24 */ /* 0x008fe2000f8e02ff */
[----:B----4-:R-:W-:Y:S01]  /*00f0*/  I2FP.F32.S32 R8, R0 ;  /* 0x0000000000087245 */ /* 0x010fe20000201400 */
[----:B0-----:R-:W-:-:S04]  /*0100*/  IMAD R6, R10, UR7, RZ ;  /* 0x000000070a067c24 */ /* 0x001fc8000f8e02ff */
[C---:B------:R-:W-:Y:S01]  /*0110*/  FFMA R5, R8.reuse, -1.5707962512969970703, R3 ;  /* 0xbfc90fda08057823 */ /* 0x040fe20000000003 */
[----:B------:R-:W0:Y:S03]  /*0120*/  LDCU.64 UR6, c[0x0][0x358] ;  /* 0x00006b00ff0677ac */ /* 0x000e260008000a00 */
[----:B------:R-:W-:Y:S01]  /*0130*/  FFMA R5, R8, -7.5497894158615963534e-08, R5 ;  /* 0xb3a2216808057823 */ /* 0x000fe20000000005 */
[----:B------:R-:W-:Y:S01]  /*0140*/  SHF.R.U32.HI R6, RZ, 0x1, R6 ;  /* 0x00000001ff067819 */ /* 0x000fe20000011606 */
[----:B--2---:R-:W-:Y:S01]  /*0150*/  IMAD R7, R10, UR5, R9 ;  /* 0x000000050a077c24 */ /* 0x004fe2000f8e0209 */
[----:B------:R-:W-:Y:S01]  /*0160*/  SHF.R.U32.HI R9, RZ, 0x1, R2 ;  /* 0x00000001ff097819 */ /* 0x000fe20000011602 */
[----:B------:R-:W-:Y:S01]  /*0170*/  FFMA R5, R8, -5.3903029534742383927e-15, R5 ;  /* 0xa7c234c508057823 */ /* 0x000fe20000000005 */
[----:B------:R-:W-:Y:S02]  /*0180*/  IMAD.MOV.U32 R10, RZ, RZ, R0 ;  /* 0x000000ffff0a7224 */ /* 0x000fe400078e0000 */
[----:B------:R-:W-:-:S02]  /*0190*/  IMAD.IADD R12, R7, 0x1, -R6 ;  /* 0x00000001070c7824 */ /* 0x000fc400078e0a06 */
[----:B------:R-:W-:Y:S02]  /*01a0*/  IMAD.IADD R9, R4, 0x1, -R9 ;  /* 0x0000000104097824 */ /* 0x000fe400078e0a09 */
[----:B------:R-:W-:Y:S01]  /*01b0*/  IMAD R4, R7, R2, R4 ;  /* 0x0000000207047224 */ /* 0x000fe200078e0204 */
[----:B------:R-:W-:Y:S01]  /*01c0*/  P2R R2, PR, RZ, 0x1 ;  /* 0x00000001ff027803 */ /* 0x000fe20000000000 */
[----:B------:R-:W-:Y:S01]  /*01d0*/  IMAD.MOV.U32 R6, RZ, RZ, R5 ;  /* 0x000000ffff067224 */ /* 0x000fe200078e0005 */
[----:B------:R-:W-:Y:S01]  /*01e0*/  I2FP.F32.S32 R2, R9 ;  /* 0x0000000900027245 */ /* 0x000fe20000201400 */
[----:B0-----:R-:W-:Y:S06]  /*01f0*/  @!P0 BRA `(.L_x_17) ;  /* 0x0000000400788947 */ /* 0x001fec0003800000 */
[----:B------:R-:W-:-:S13]  /*0200*/  FSETP.NEU.AND P0, PT, |R3|, +INF , PT ;  /* 0x7f8000000300780b */ /* 0x000fda0003f0d200 */
[----:B------:R-:W-:Y:S01]  /*0210*/  @!P0 FMUL R6, RZ, R3 ;  /* 0x00000003ff068220 */ /* 0x000fe20000400000 */
[----:B------:R-:W-:Y:S01]  /*0220*/  @!P0 IMAD.MOV.U32 R0, RZ, RZ, RZ ;  /* 0x000000ffff008224 */ /* 0x000fe200078e00ff */
[----:B------:R-:W-:Y:S06]  /*0230*/  @!P0 BRA `(.L_x_17) ;  /* 0x0000000400688947 */ /* 0x000fec0003800000 */
[----:B------:R-:W-:Y:S02]  /*0240*/  IMAD.SHL.U32 R0, R3, 0x100, RZ ;  /* 0x0000010003007824 */ /* 0x000fe400078e00ff */
[----:B------:R-:W-:Y:S02]  /*0250*/  HFMA2 R21, -RZ, RZ, 0, 0 ;  /* 0x00000000ff157431 */ /* 0x000fe400000001ff */
[----:B------:R-:W-:Y:S01]  /*0260*/  IMAD.MOV.U32 R13, RZ, RZ, RZ ;  /* 0x000000ffff0d7224 */ /* 0x000fe200078e00ff */
[----:B------:R-:W0:Y:S01]  /*0270*/  LDCU.64 UR8, c[0x4][0x40] ;  /* 0x01000800ff0877ac */ /* 0x000e220008000a00 */
[----:B------:R-:W-:Y:S01]  /*0280*/  IMAD.MOV.U32 R14, RZ, RZ, RZ ;  /* 0x000000ffff0e7224 */ /* 0x000fe200078e00ff */
[----:B------:R-:W-:Y:S01]  /*0290*/  LOP3.LUT R0, R0, 0x80000000, RZ, 0xfc, !PT ;  /* 0x8000000000007812 */ /* 0x000fe200078efcff */
[----:B------:R-:W-:-:S06]  /*02a0*/  UMOV UR4, URZ ;  /* 0x000000ff00047c82 */ /* 0x000fcc0008000000 */
.L_x_18:
[----:B0-----:R-:W-:Y:S02]  /*02b0*/  IMAD.U32 R7, RZ, RZ, UR9 ;  /* 0x00000009ff077e24 */ /* 0x001fe4000f8e00ff */
[----:B------:R-:W-:-:S05]  /*02c0*/  IMAD.U32 R6, RZ, RZ, UR8 ;  /* 0x00000008ff067e24 */ /* 0x000fca000f8e00ff */
[----:B------:R-:W2:Y:S01]  /*02d0*/  LDG.E.CONSTANT R7, desc[UR6][R6.64] ;  /* 0x0000000606077981 */ /* 0x000ea2000c1e9900 */
[----:B------:R-:W-:Y:S01]  /*02e0*/  UIADD3 UR4, UPT, UPT, UR4, 0x1, URZ ;  /* 0x0000000104047890 */ /* 0x000fe2000fffe0ff */
[C---:B------:R-:W-:Y:S01]  /*02f0*/  ISETP.EQ.AND P0, PT, R14.reuse, RZ, PT ;  /* 0x000000ff0e00720c */ /* 0x040fe20003f02270 */
[----:B------:R-:W-:Y:S01]  /*0300*/  UIADD3 UR8, UP1, UPT, UR8, 0x4, URZ ;  /* 0x0000000408087890 */ /* 0x000fe2000ff3e0ff */
[C---:B------:R-:W-:Y:S01]  /*0310*/  ISETP.EQ.AND P1, PT, R14.reuse, 0x4, PT ;  /* 0x000000040e00780c */ /* 0x040fe20003f22270 */
[----:B------:R-:W-:Y:S01]  /*0320*/  UISETP.NE.AND UP0, UPT, UR4, 0x6, UPT ;  /* 0x000000060400788c */ /* 0x000fe2000bf05270 */
[C---:B------:R-:W-:Y:S01]  /*0330*/  ISETP.EQ.AND P3, PT, R14.reuse, 0xc, PT ;  /* 0x0000000c0e00780c */ /* 0x040fe20003f62270 */
[----:B------:R-:W-:Y:S01]  /*0340*/  UIADD3.X UR9, UPT, UPT, URZ, UR9, URZ, UP1, !UPT ;  /* 0x00000009ff097290 */ /* 0x000fe20008ffe4ff */
[C---:B------:R-:W-:Y:S02]  /*0350*/  ISETP.EQ.AND P4, PT, R14.reuse, 0x10, PT ;  /* 0x000000100e00780c */ /* 0x040fe40003f82270 */
[----:B------:R-:W-:Y:S01]  /*0360*/  ISETP.EQ.AND P5, PT, R14, 0x14, PT ;  /* 0x000000140e00780c */ /* 0x000fe20003fa2270 */
[----:B--2---:R-:W-:-:S03]  /*0370*/  IMAD.WIDE.U32 R8, R7, R0, RZ ;  /* 0x0000000007087225 */ /* 0x004fc600078e00ff */
[----:B------:R-:W-:-:S05]  /*0380*/  IADD3 R8, P2, PT, R8, R13, RZ ;  /* 0x0000000d08087210 */ /* 0x000fca0007f5e0ff */
[----:B------:R-:W-:Y:S01]  /*0390*/  @P3 MOV R17, R8 ;  /* 0x0000000800113202 */ /* 0x000fe20000000f00 */
[----:B------:R-:W-:Y:S01]  /*03a0*/  IMAD.X R13, R9, 0x1, R21, P2 ;  /* 0x00000001090d7824 */ /* 0x000fe200010e0615 */
[C---:B------:R-:W-:Y:S01]  /*03b0*/  ISETP.EQ.AND P2, PT, R14.reuse, 0x8, PT ;  /* 0x000000080e00780c */ /* 0x040fe20003f42270 */
[--C-:B------:R-:W-:Y:S02]  /*03c0*/  @P0 IMAD.MOV.U32 R11, RZ, RZ, R8.reuse ;  /* 0x000000ffff0b0224 */ /* 0x100fe400078e0008 */
[--C-:B------:R-:W-:Y:S02]  /*03d0*/  @P1 IMAD.MOV.U32 R15, RZ, RZ, R8.reuse ;  /* 0x000000ffff0f1224 */ /* 0x100fe400078e0008 */
[--C-:B------:R-:W-:Y:S02]  /*03e0*/  @P4 IMAD.MOV.U32 R18, RZ, RZ, R8.reuse ;  /* 0x000000ffff124224 */ /* 0x100fe400078e0008 */
[----:B------:R-:W-:Y:S02]  /*03f0*/  @P5 IMAD.MOV.U32 R19, RZ, RZ, R8 ;  /* 0x000000ffff135224 */ /* 0x000fe400078e0008 */
[----:B------:R-:W-:-:S04]  /*0400*/  VIADD R14, R14, 0x4 ;  /* 0x000000040e0e7836 */ /* 0x000fc80000000000 */
[----:B------:R-:W-:Y:S01]  /*0410*/  @P2 IMAD.MOV.U32 R16, RZ, RZ, R8 ;  /* 0x000000ffff102224 */ /* 0x000fe200078e0008 */
[----:B------:R-:W-:Y:S06]  /*0420*/  BRA.U UP0, `(.L_x_18) ;  /* 0xfffffffd00a07547 */ /* 0x000fec000b83ffff */
[----:B------:R-:W-:-:S04]  /*0430*/  SHF.R.U32.HI R6, RZ, 0x17, R3 ;  /* 0x00000017ff067819 */ /* 0x000fc80000011603 */
[C---:B------:R-:W-:Y:S02]  /*0440*/  LOP3.LUT R0, R6.reuse, 0xe0, RZ, 0xc0, !PT ;  /* 0x000000e006007812 */ /* 0x040fe400078ec0ff */
[----:B------:R-:W-:-:S03]  /*0450*/  LOP3.LUT P6, RZ, R6, 0x1f, RZ, 0xc0, !PT ;  /* 0x0000001f06ff7812 */ /* 0x000fc600078cc0ff */
[----:B------:R-:W-:-:S05]  /*0460*/  VIADD R0, R0, 0xffffff80 ;  /* 0xffffff8000007836 */ /* 0x000fca0000000000 */
[----:B------:R-:W-:-:S05]  /*0470*/  SHF.R.U32.HI R0, RZ, 0x5, R0 ;  /* 0x00000005ff007819 */ /* 0x000fca0000011600 */
[----:B------:R-:W-:-:S05]  /*0480*/  IMAD.U32 R14, R0, -0x4, RZ ;  /* 0xfffffffc000e7824 */ /* 0x000fca00078e00ff */
[C---:B------:R-:W-:Y:S02]  /*0490*/  ISETP.EQ.AND P3, PT, R14.reuse, -0x18, PT ;  /* 0xffffffe80e00780c */ /* 0x040fe40003f62270 */
[C---:B------:R-:W-:Y:S02]  /*04a0*/  ISETP.EQ.AND P4, PT, R14.reuse, -0x14, PT ;  /* 0xffffffec0e00780c */ /* 0x040fe40003f82270 */
[C---:B------:R-:W-:Y:S02]  /*04b0*/  ISETP.EQ.AND P0, PT, R14.reuse, -0x10, PT ;  /* 0xfffffff00e00780c */ /* 0x040fe40003f02270 */
[C---:B------:R-:W-:Y:S02]  /*04c0*/  ISETP.EQ.AND P1, PT, R14.reuse, -0xc, PT ;  /* 0xfffffff40e00780c */ /* 0x040fe40003f22270 */
[C---:B------:R-:W-:Y:S02]  /*04d0*/  ISETP.EQ.AND P2, PT, R14.reuse, -0x8, PT ;  /* 0xfffffff80e00780c */ /* 0x040fe40003f42270 */
[----:B------:R-:W-:-:S03]  /*04e0*/  ISETP.EQ.AND P5, PT, R14, 0x4, PT ;  /* 0x000000040e00780c */ /* 0x000fc60003fa2270 */
[--C-:B------:R-:W-:Y:S01]  /*04f0*/  @P3 IMAD.MOV.U32 R0, RZ, RZ, R11.reuse ;  /* 0x000000ffff003224 */ /* 0x100fe200078e000b */
[C---:B------:R-:W-:Y:S01]  /*0500*/  ISETP.EQ.AND P3, PT, R14.reuse, -0x4, PT ;  /* 0xfffffffc0e00780c */ /* 0x040fe20003f62270 */
[----:B------:R-:W-:Y:S01]  /*0510*/  @P4 IMAD.MOV.U32 R7, RZ, RZ, R11 ;  /* 0x000000ffff074224 */ /* 0x000fe200078e000b */
[----:B------:R-:W-:Y:S01]  /*0520*/  @P4 MOV R0, R15 ;  /* 0x0000000f00004202 */ /* 0x000fe20000000f00 */
[----:B------:R-:W-:Y:S01]  /*0530*/  @P0 IMAD.MOV.U32 R7, RZ, RZ, R15 ;  /* 0x000000ffff070224 */ /* 0x000fe200078e000f */
[----:B------:R-:W-:Y:S01]  /*0540*/  ISETP.EQ.AND P4, PT, R14, RZ, PT ;  /* 0x000000ff0e00720c */ /* 0x000fe20003f82270 */
[--C-:B------:R-:W-:Y:S02]  /*0550*/  @P1 IMAD.MOV.U32 R7, RZ, RZ, R16.reuse ;  /* 0x000000ffff071224 */ /* 0x100fe400078e0010 */
[----:B------:R-:W-:Y:S02]  /*0560*/  @P2 IMAD.MOV.U32 R7, RZ, RZ, R17 ;  /* 0x000000ffff072224 */ /* 0x000fe400078e0011 */
[----:B------:R-:W-:-:S02]  /*0570*/  @P0 IMAD.MOV.U32 R0, RZ, RZ, R16 ;  /* 0x000000ffff000224 */ /* 0x000fc400078e0010 */
[----:B------:R-:W-:Y:S02]  /*0580*/  @P1 IMAD.MOV.U32 R0, RZ, RZ, R17 ;  /* 0x000000ffff001224 */ /* 0x000fe400078e0011 */
[--C-:B------:R-:W-:Y:S02]  /*0590*/  @P3 IMAD.MOV.U32 R7, RZ, RZ, R18.reuse ;  /* 0x000000ffff073224 */ /* 0x100fe400078e0012 */
[----:B------:R-:W-:Y:S01]  /*05a0*/  @P2 IMAD.MOV.U32 R0, RZ, RZ, R18 ;  /* 0x000000ffff002224 */ /* 0x000fe200078e0012 */
[----:B------:R-:W-:Y:S01]  /*05b0*/  @P3 MOV R0, R19 ;  /* 0x0000001300003202 */ /* 0x000fe20000000f00 */
[----:B------:R-:W-:Y:S02]  /*05c0*/  @P4 IMAD.MOV.U32 R7, RZ, RZ, R19 ;  /* 0x000000ffff074224 */ /* 0x000fe400078e0013 */
[--C-:B------:R-:W-:Y:S02]  /*05d0*/  @P5 IMAD.MOV.U32 R7, RZ, RZ, R13.reuse ;  /* 0x000000ffff075224 */ /* 0x100fe400078e000d */
[----:B------:R-:W-:-:S02]  /*05e0*/  @P4 IMAD.MOV.U32 R0, RZ, RZ, R13 ;  /* 0x000000ffff004224 */ /* 0x000fc400078e000d */
[----:B------:R-:W-:Y:S01]  /*05f0*/  IMAD.MOV.U32 R8, RZ, RZ, R7 ;  /* 0x000000ffff087224 */ /* 0x000fe200078e0007 */
[----:B------:R-:W-:Y:S06]  /*0600*/  @!P6 BRA `(.L_x_19) ;  /* 0x00000000002ce947 */ /* 0x000fec0003800000 */
[----:B------:R-:W-:Y:S01]  /*0610*/  @P0 IMAD.MOV.U32 R9, RZ, RZ, R11 ;  /* 0x000000ffff090224 */ /* 0x000fe200078e000b */
[----:B------:R-:W-:Y:S01]  /*0620*/  ISETP.EQ.AND P0, PT, R14, 0x8, PT ;  /* 0x000000080e00780c */ /* 0x000fe20003f02270 */
[----:B------:R-:W-:Y:S01]  /*0630*/  @P1 IMAD.MOV.U32 R9, RZ, RZ, R15 ;  /* 0x000000ffff091224 */ /* 0x000fe200078e000f */
[----:B------:R-:W-:Y:S01]  /*0640*/  LOP3.LUT R7, R6, 0x1f, RZ, 0xc0, !PT ;  /* 0x0000001f06077812 */ /* 0x000fe200078ec0ff */
[----:B------:R-:W-:Y:S01]  /*0650*/  @P2 IMAD.MOV.U32 R9, RZ, RZ, R16 ;  /* 0x000000ffff092224 */ /* 0x000fe200078e0010 */
[----:B------:R-:W-:Y:S01]  /*0660*/  @P3 MOV R9, R17 ;  /* 0x0000001100093202 */ /* 0x000fe20000000f00 */
[----:B------:R-:W-:Y:S01]  /*0670*/  @P4 IMAD.MOV.U32 R9, RZ, RZ, R18 ;  /* 0x000000ffff094224 */ /* 0x000fe200078e0012 */
[----:B------:R-:W-:Y:S01]  /*0680*/  SHF.L.W.U32.HI R0, R8, R7, R0 ;  /* 0x0000000708007219 */ /* 0x000fe20000010e00 */
[----:B------:R-:W-:-:S06]  /*0690*/  @P5 IMAD.MOV.U32 R9, RZ, RZ, R19 ;  /* 0x000000ffff095224 */ /* 0x000fcc00078e0013 */
[----:B------:R-:W-:-:S05]  /*06a0*/  @P0 IMAD.MOV.U32 R9, RZ, RZ, R13 ;  /* 0x000000ffff090224 */ /* 0x000fca00078e000d */
[----:B------:R-:W-:-:S07]  /*06b0*/  SHF.L.W.U32.HI R8, R9, R7, R8 ;  /* 0x0000000709087219 */ /* 0x000fce0000010e08 */
.L_x_19:
[C---:B------:R-:W-:Y:S01]  /*06c0*/  SHF.L.W.U32.HI R13, R8.reuse, 0x2, R0 ;  /* 0x00000002080d7819 */ /* 0x040fe20000010e00 */
[----:B------:R-:W-:Y:S01]  /*06d0*/  IMAD.SHL.U32 R6, R8, 0x4, RZ ;  /* 0x0000000408067824 */ /* 0x000fe200078e00ff */
[----:B------:R-:W-:Y:S01]  /*06e0*/  UMOV UR4, 0x54442d19 ;  /* 0x54442d1900047882 */ /* 0x000fe20000000000 */
[----:B------:R-:W-:Y:S01]  /*06f0*/  UMOV UR5, 0x3bf921fb ;  /* 0x3bf921fb00057882 */ /* 0x000fe20000000000 */
[----:B------:R-:W-:Y:S02]  /*0700*/  SHF.R.S32.HI R7, RZ, 0x1f, R13 ;  /* 0x0000001fff077819 */ /* 0x000fe4000001140d */
[----:B------:R-:W-:Y:S02]  /*0710*/  ISETP.GE.AND P0, PT, R3, RZ, PT ;  /* 0x000000ff0300720c */ /* 0x000fe40003f06270 */
[C---:B------:R-:W-:Y:S02]  /*0720*/  LOP3.LUT R6, R7.reuse, R6, RZ, 0x3c, !PT ;  /* 0x0000000607067212 */ /* 0x040fe400078e3cff */
[----:B------:R-:W-:-:S02]  /*0730*/  LOP3.LUT R7, R7, R13, RZ, 0x3c, !PT ;  /* 0x0000000d07077212 */ /* 0x000fc400078e3cff */
[----:B------:R-:W-:Y:S02]  /*0740*/  SHF.R.U32.HI R0, RZ, 0x1e, R0 ;  /* 0x0000001eff007819 */ /* 0x000fe40000011600 */
[C---:B------:R-:W-:Y:S02]  /*0750*/  LOP3.LUT R14, R13.reuse, R3, RZ, 0x3c, !PT ;  /* 0x000000030d0e7212 */ /* 0x040fe400078e3cff */
[----:B------:R-:W0:Y:S01]  /*0760*/  I2F.F64.S64 R6, R6 ;  /* 0x0000000600067312 */ /* 0x000e220000301c00 */
[----:B------:R-:W-:Y:S02]  /*0770*/  LEA.HI R0, R13, R0, RZ, 0x1 ;  /* 0x000000000d007211 */ /* 0x000fe400078f08ff */
[----:B------:R-:W-:-:S03]  /*0780*/  ISETP.GE.AND P1, PT, R14, RZ, PT ;  /* 0x000000ff0e00720c */ /* 0x000fc60003f26270 */
[----:B------:R-:W-:-:S04]  /*0790*/  IMAD.MOV R13, RZ, RZ, -R0 ;  /* 0x000000ffff0d7224 */ /* 0x000fc800078e0a00 */
[----:B------:R-:W-:Y:S01]  /*07a0*/  @!P0 IMAD.MOV.U32 R0, RZ, RZ, R13 ;  /* 0x000000ffff008224 */ /* 0x000fe200078e000d */
[----:B0-----:R-:W-:-:S10]  /*07b0*/  DMUL R8, R6, UR4 ;  /* 0x0000000406087c28 */ /* 0x001fd40008000000 */
[----:B------:R-:W0:Y:S02]  /*07c0*/  F2F.F32.F64 R8, R8 ;  /* 0x0000000800087310 */ /* 0x000e240000301000 */
[----:B0-----:R-:W-:-:S07]  /*07d0*/  FSEL R6, -R8, R8, !P1 ;  /* 0x0000000808067208 */ /* 0x001fce0004800100 */
.L_x_17:
[----:B------:R-:W-:Y:S02]  /*07e0*/  IMAD.MOV.U32 R13, RZ, RZ, 0x37cbac00 ;  /* 0x37cbac00ff0d7424 */ /* 0x000fe400078e00ff */
[----:B------:R-:W-:Y:S01]  /*07f0*/  FMUL R7, R6, R6 ;  /* 0x0000000606077220 */ /* 0x000fe20000400000 */
[C---:B------:R-:W-:Y:S01]  /*0800*/  LOP3.LUT R9, R0.reuse, 0x1, RZ, 0xc0, !PT ;  /* 0x0000000100097812 */ /* 0x040fe200078ec0ff */
[----:B------:R-:W-:Y:S01]  /*0810*/  VIADD R0, R0, 0x1 ;  /* 0x0000000100007836 */ /* 0x000fe20000000000 */
[----:B------:R-:W-:Y:S01]  /*0820*/  MOV R14, 0x3c0885e4 ;  /* 0x3c0885e4000e7802 */ /* 0x000fe20000000f00 */
[----:B------:R-:W-:Y:S01]  /*0830*/  FFMA R8, R7, R13, -0.0013887860113754868507 ;  /* 0xbab607ed07087423 */ /* 0x000fe2000000000d */
[----:B------:R-:W-:Y:S01]  /*0840*/  ISETP.NE.U32.AND P0, PT, R9, 0x1, PT ;  /* 0x000000010900780c */ /* 0x000fe20003f05070 */
[----:B------:R-:W-:Y:S01]  /*0850*/  IMAD.MOV.U32 R9, RZ, RZ, 0x3e2aaaa8 ;  /* 0x3e2aaaa8ff097424 */ /* 0x000fe200078e00ff */
[----:B------:R-:W-:Y:S02]  /*0860*/  FSETP.GE.AND P2, PT, |R3|, 105615, PT ;  /* 0x47ce47800300780b */ /* 0x000fe40003f46200 */
[----:B------:R-:W-:-:S02]  /*0870*/  FSEL R8, R8, -0.00019574658654164522886, P0 ;  /* 0xb94d415308087808 */ /* 0x000fc40000000000 */
[----:B------:R-:W-:Y:S02]  /*0880*/  FSEL R14, R14, 0.041666727513074874878, !P0 ;  /* 0x3d2aaabb0e0e7808 */ /* 0x000fe40004000000 */
[----:B------:R-:W-:Y:S02]  /*0890*/  LOP3.LUT P1, RZ, R0, 0x2, RZ, 0xc0, !PT ;  /* 0x0000000200ff7812 */ /* 0x000fe4000782c0ff */
[----:B------:R-:W-:Y:S01]  /*08a0*/  FSEL R0, R6, 1, !P0 ;  /* 0x3f80000006007808 */ /* 0x000fe20004000000 */
[----:B------:R-:W-:Y:S01]  /*08b0*/  FFMA R8, R7, R8, R14 ;  /* 0x0000000807087223 */ /* 0x000fe2000000000e */
[----:B------:R-:W-:Y:S01]  /*08c0*/  FSEL R9, -R9, -0.4999999701976776123, !P0 ;  /* 0xbeffffff09097808 */ /* 0x000fe20004000100 */
[----:B------:R-:W-:Y:S01]  /*08d0*/  IMAD.MOV.U32 R6, RZ, RZ, R5 ;  /* 0x000000ffff067224 */ /* 0x000fe200078e0005 */
[----:B------:R-:W-:Y:S01]  /*08e0*/  I2FP.F32.S32 R12, R12 ;  /* 0x0000000c000c7245 */ /* 0x000fe20000201400 */
[C---:B------:R-:W-:Y:S02]  /*08f0*/  FFMA R21, R7.reuse, R0, RZ ;  /* 0x0000000007157223 */ /* 0x040fe400000000ff */
[----:B------:R-:W-:-:S04]  /*0900*/  FFMA R8, R7, R8, R9 ;  /* 0x0000000807087223 */ /* 0x000fc80000000009 */
[----:B------:R-:W-:Y:S01]  /*0910*/  FFMA R21, R21, R8, R0 ;  /* 0x0000000815157223 */ /* 0x000fe20000000000 */
[----:B------:R-:W-:-:S03]  /*0920*/  IMAD.MOV.U32 R0, RZ, RZ, R10 ;  /* 0x000000ffff007224 */ /* 0x000fc600078e000a */
[----:B------:R-:W-:Y:S01]  /*0930*/  @P1 FADD R21, RZ, -R21 ;  /* 0x80000015ff151221 */ /* 0x000fe20000000000 */
[----:B------:R-:W-:Y:S06]  /*0940*/  @!P2 BRA `(.L_x_20) ;  /* 0x000000040074a947 */ /* 0x000fec0003800000 */
[----:B------:R-:W-:-:S13]  /*0950*/  FSETP.NEU.AND P0, PT, |R3|, +INF , PT ;  /* 0x7f8000000300780b */ /* 0x000fda0003f0d200 */
[----:B------:R-:W-:Y:S01]  /*0960*/  @!P0 FMUL R6, RZ, R3 ;  /* 0x00000003ff068220 */ /* 0x000fe20000400000 */
[----:B------:R-:W-:Y:S01]  /*0970*/  @!P0 IMAD.MOV.U32 R0, RZ, RZ, RZ ;  /* 0x000000ffff008224 */ /* 0x000fe200078e00ff */
[----:B------:R-:W-:Y:S06]  /*0980*/  @!P0 BRA `(.L_x_20) ;  /* 0x0000000400648947 */ /* 0x000fec0003800000 */
[----:B------:R-:W-:Y:S01]  /*0990*/  IMAD.SHL.U32 R0, R3, 0x100, RZ ;  /* 0x0000010003007824 */ /* 0x000fe200078e00ff */
[----:B------:R-:W-:Y:S01]  /*09a0*/  MOV R25, RZ ;  /* 0x000000ff00197202 */ /* 0x000fe20000000f00 */
[----:B------:R-:W-:Y:S01]  /*09b0*/  IMAD.MOV.U32 R23, RZ, RZ, RZ ;  /* 0x000000ffff177224 */ /* 0x000fe200078e00ff */
[----:B------:R-:W0:Y:S01]  /*09c0*/  LDCU.64 UR8, c[0x4][0x40] ;  /* 0x01000800ff0877ac */ /* 0x000e220008000a00 */
[----:B------:R-:W-:Y:S01]  /*09d0*/  IMAD.MOV.U32 R14, RZ, RZ, RZ ;  /* 0x000000ffff0e7224 */ /* 0x000fe200078e00ff */
[----:B------:R-:W-:Y:S01]  /*09e0*/  LOP3.LUT R27, R0, 0x80000000, RZ, 0xfc, !PT ;  /* 0x80000000001b7812 */ /* 0x000fe200078efcff */
[----:B------:R-:W-:-:S06]  /*09f0*/  UMOV UR4, URZ ;  /* 0x000000ff00047c82 */ /* 0x000fcc0008000000 */
.L_x_21:
        /* <DEDUP_REMOVED lines=46> */
[--C-:B------:R-:W-:Y:S01]  /*0ce0*/  @P2 IMAD.MOV.U32 R0, RZ, RZ, R18.reuse ;  /* 0x000000ffff002224 */ /* 0x100fe200078e0012 */
[----:B------:R-:W-:Y:S01]  /*0cf0*/  @P3 MOV R0, R19 ;  /* 0x0000001300003202 */ /* 0x000fe20000000f00 */
[----:B------:R-:W-:Y:S02]  /*0d00*/  @P3 IMAD.MOV.U32 R6, RZ, RZ, R18 ;  /* 0x000000ffff063224 */ /* 0x000fe400078e0012 */
[----:B------:R-:W-:Y:S02]  /*0d10*/  @P4 IMAD.MOV.U32 R6, RZ, RZ, R19 ;  /* 0x000000ffff064224 */ /* 0x000fe400078e0013 */
[--C-:B------:R-:W-:Y:S02]  /*0d20*/  @P4 IMAD.MOV.U32 R0, RZ, RZ, R23.reuse ;  /* 0x000000ffff004224 */ /* 0x100fe400078e0017 */
[----:B------:R-:W-:Y:S01]  /*0d30*/  @P5 IMAD.MOV.U32 R6, RZ, RZ, R23 ;  /* 0x000000ffff065224 */ /* 0x000fe200078e0017 */
[----:B------:R-:W-:Y:S06]  /*0d40*/  @!P6 BRA `(.L_x_22) ;  /* 0x00000000002ce947 */ /* 0x000fec0003800000 */
[----:B------:R-:W-:Y:S01]  /*0d50*/  @P0 IMAD.MOV.U32 R7, RZ, RZ, R11 ;  /* 0x000000ffff070224 */ /* 0x000fe200078e000b */
[----:B------:R-:W-:Y:S01]  /*0d60*/  ISETP.EQ.AND P0, PT, R9, 0x8, PT ;  /* 0x000000080900780c */ /* 0x000fe20003f02270 */
[----:B------:R-:W-:Y:S01]  /*0d70*/  @P1 IMAD.MOV.U32 R7, RZ, RZ, R15 ;  /* 0x000000ffff071224 */ /* 0x000fe200078e000f */
[----:B------:R-:W-:Y:S01]  /*0d80*/  LOP3.LUT R9, R8, 0x1f, RZ, 0xc0, !PT ;  /* 0x0000001f08097812 */ /* 0x000fe200078ec0ff */
[----:B------:R-:W-:Y:S02]  /*0d90*/  @P2 IMAD.MOV.U32 R7, RZ, RZ, R16 ;  /* 0x000000ffff072224 */ /* 0x000fe400078e0010 */
[----:B------:R-:W-:Y:S01]  /*0da0*/  @P3 IMAD.MOV.U32 R7, RZ, RZ, R17 ;  /* 0x000000ffff073224 */ /* 0x000fe200078e0011 */
[----:B------:R-:W-:Y:S01]  /*0db0*/  @P4 MOV R7, R18 ;  /* 0x0000001200074202 */ /* 0x000fe20000000f00 */
[----:B------:R-:W-:Y:S01]  /*0dc0*/  @P5 IMAD.MOV.U32 R7, RZ, RZ, R19 ;  /* 0x000000ffff075224 */ /* 0x000fe200078e0013 */
[----:B------:R-:W-:-:S05]  /*0dd0*/  SHF.L.W.U32.HI R0, R6, R9, R0 ;  /* 0x0000000906007219 */ /* 0x000fca0000010e00 */
[----:B------:R-:W-:-:S05]  /*0de0*/  @P0 IMAD.MOV.U32 R7, RZ, RZ, R23 ;  /* 0x000000ffff070224 */ /* 0x000fca00078e0017 */
[----:B------:R-:W-:-:S07]  /*0df0*/  SHF.L.W.U32.HI R6, R7, R9, R6 ;  /* 0x0000000907067219 */ /* 0x000fce0000010e06 */
.L_x_22:
        /* <DEDUP_REMOVED lines=18> */
.L_x_20:
[----:B------:R-:W0:Y:S01]  /*0f20*/  LDCU.64 UR10, c[0x0][0x3b0] ;  /* 0x00007600ff0a77ac */ /* 0x000e220008000a00 */
[----:B------:R-:W-:Y:S01]  /*0f30*/  FMUL R7, R6, R6 ;  /* 0x0000000606077220 */ /* 0x000fe20000400000 */
[C---:B------:R-:W-:Y:S01]  /*0f40*/  LOP3.LUT R8, R0.reuse, 0x1, RZ, 0xc0, !PT ;  /* 0x0000000100087812 */ /* 0x040fe200078ec0ff */
[----:B------:R-:W-:Y:S01]  /*0f50*/  IMAD.MOV.U32 R14, RZ, RZ, 0x3d2aaabb ;  /* 0x3d2aaabbff0e7424 */ /* 0x000fe200078e00ff */
[----:B------:R-:W-:Y:S01]  /*0f60*/  LOP3.LUT P1, RZ, R0, 0x2, RZ, 0xc0, !PT ;  /* 0x0000000200ff7812 */ /* 0x000fe2000782c0ff */
[----:B------:R-:W-:Y:S01]  /*0f70*/  FFMA R13, R7, R13, -0.0013887860113754868507 ;  /* 0xbab607ed070d7423 */ /* 0x000fe2000000000d */
[----:B------:R-:W-:Y:S02]  /*0f80*/  ISETP.NE.U32.AND P0, PT, R8, 0x1, PT ;  /* 0x000000010800780c */ /* 0x000fe40003f05070 */
[----:B------:R-:W-:Y:S02]  /*0f90*/  FSETP.GE.AND P2, PT, |R3|, 105615, PT ;  /* 0x47ce47800300780b */ /* 0x000fe40003f46200 */
[----:B------:R-:W-:Y:S01]  /*0fa0*/  FSEL R8, R13, -0.00019574658654164522886, !P0 ;  /* 0xb94d41530d087808 */ /* 0x000fe20004000000 */
[----:B------:R-:W-:Y:S01]  /*0fb0*/  IMAD.MOV.U32 R13, RZ, RZ, 0x3effffff ;  /* 0x3effffffff0d7424 */ /* 0x000fe200078e00ff */
[----:B------:R-:W-:-:S02]  /*0fc0*/  FSEL R14, R14, 0.0083327032625675201416, !P0 ;  /* 0x3c0885e40e0e7808 */ /* 0x000fc40004000000 */
[----:B------:R-:W-:Y:S01]  /*0fd0*/  FSEL R0, R6, 1, P0 ;  /* 0x3f80000006007808 */ /* 0x000fe20000000000 */
[----:B------:R-:W-:Y:S02]  /*0fe0*/  IMAD.MOV.U32 R6, RZ, RZ, R5 ;  /* 0x000000ffff067224 */ /* 0x000fe400078e0005 */
[----:B------:R-:W-:Y:S01]  /*0ff0*/  FFMA R8, R7, R8, R14 ;  /* 0x0000000807087223 */ /* 0x000fe2000000000e */
[----:B------:R-:W-:Y:S01]  /*1000*/  FSEL R14, -R13, -0.16666662693023681641, !P0 ;  /* 0xbe2aaaa80d0e7808 */ /* 0x000fe20004000100 */
[----:B0-----:R-:W-:Y:S02]  /*1010*/  USHF.R.U64 UR4, UR10, 0x1, UR11 ;  /* 0x000000010a047899 */ /* 0x001fe4000800120b */
[----:B------:R-:W-:Y:S02]  /*1020*/  USHF.R.U32.HI UR5, URZ, 0x1, UR11 ;  /* 0x00000001ff057899 */ /* 0x000fe4000801160b */
[C---:B------:R-:W-:Y:S01]  /*1030*/  FFMA R8, R7.reuse, R8, R14 ;  /* 0x0000000807087223 */ /* 0x040fe2000000000e */
[----:B------:R-:W-:-:S04]  /*1040*/  FFMA R7, R7, R0, RZ ;  /* 0x0000000007077223 */ /* 0x000fc800000000ff */
[----:B------:R-:W-:Y:S01]  /*1050*/  FFMA R7, R7, R8, R0 ;  /* 0x0000000807077223 */ /* 0x000fe20000000000 */
[----:B------:R-:W-:Y:S01]  /*1060*/  MOV R0, R10 ;  /* 0x0000000a00007202 */ /* 0x000fe20000000f00 */
[----:B------:R-:W0:Y:S02]  /*1070*/  I2F.U64 R14, UR4 ;  /* 0x00000004000e7d12 */ /* 0x000e240008301000 */
[----:B------:R-:W-:-:S04]  /*1080*/  @P1 FADD R7, RZ, -R7 ;  /* 0x80000007ff071221 */ /* 0x000fc80000000000 */
[----:B------:R-:W-:-:S04]  /*1090*/  FMUL R7, R12, R7 ;  /* 0x000000070c077220 */ /* 0x000fc80000400000 */
[----:B------:R-:W-:-:S04]  /*10a0*/  FFMA R7, R2, R21, R7 ;  /* 0x0000001502077223 */ /* 0x000fc80000000007 */
[----:B0-----:R-:W-:Y:S01]  /*10b0*/  FADD R14, R7, R14 ;  /* 0x0000000e070e7221 */ /* 0x001fe20000000000 */
[----:B------:R-:W-:Y:S06]  /*10c0*/  @!P2 BRA `(.L_x_23) ;  /* 0x000000040070a947 */ /* 0x000fec0003800000 */
[----:B------:R-:W-:-:S13]  /*10d0*/  FSETP.NEU.AND P0, PT, |R3|, +INF , PT ;  /* 0x7f8000000300780b */ /* 0x000fda0003f0d200 */
[----:B------:R-:W-:Y:S01]  /*10e0*/  @!P0 FMUL R6, RZ, R3 ;  /* 0x00000003ff068220 */ /* 0x000fe20000400000 */
[----:B------:R-:W-:Y:S01]  /*10f0*/  @!P0 IMAD.MOV.U32 R0, RZ, RZ, RZ ;  /* 0x000000ffff008224 */ /* 0x000fe200078e00ff */
[----:B------:R-:W-:Y:S06]  /*1100*/  @!P0 BRA `(.L_x_23) ;  /* 0x0000000400608947 */ /* 0x000fec0003800000 */
[----:B------:R-:W-:Y:S01]  /*1110*/  IMAD.SHL.U32 R0, R3, 0x100, RZ ;  /* 0x0000010003007824 */ /* 0x000fe200078e00ff */
[----:B------:R-:W-:Y:S01]  /*1120*/  CS2R R20, SRZ ;  /* 0x0000000000147805 */ /* 0x000fe2000001ff00 */
[----:B------:R-:W-:Y:S01]  /*1130*/  IMAD.MOV.U32 R23, RZ, RZ, RZ ;  /* 0x000000ffff177224 */ /* 0x000fe200078e00ff */
[----:B------:R-:W0:Y:S02]  /*1140*/  LDCU.64 UR8, c[0x4][0x40] ;  /* 0x01000800ff0877ac */ /* 0x000e240008000a00 */
[----:B------:R-:W-:Y:S01]  /*1150*/  LOP3.LUT R25, R0, 0x80000000, RZ, 0xfc, !PT ;  /* 0x8000000000197812 */ /* 0x000fe200078efcff */
[----:B------:R-:W-:-:S06]  /*1160*/  UMOV UR4, URZ ;  /* 0x000000ff00047c82 */ /* 0x000fcc0008000000 */
.L_x_24:
        /* <DEDUP_REMOVED lines=13> */
[----:B------:R-:W-:-:S04]  /*1240*/  IADD3 R0, P2, PT, R8, R21, RZ ;  /* 0x0000001508007210 */ /* 0x000fc80007f5e0ff */
        /* <DEDUP_REMOVED lines=14> */
[----:B------:R-:W-:-:S04]  /*1330*/  SHF.R.U32.HI R0, RZ, 0x5, R0 ;  /* 0x00000005ff007819 */ /* 0x000fc80000011600 */
[----:B------:R-:W-:-:S04]  /*1340*/  LEA R9, -R0, RZ, 0x2 ;  /* 0x000000ff00097211 */ /* 0x000fc800078e11ff */
        /* <DEDUP_REMOVED lines=8> */
[----:B------:R-:W-:Y:S02]  /*13d0*/  @P4 IMAD.MOV.U32 R6, RZ, RZ, R11 ;  /* 0x000000ffff064224 */ /* 0x000fe400078e000b */
[--C-:B------:R-:W-:Y:S01]  /*13e0*/  @P4 IMAD.MOV.U32 R0, RZ, RZ, R15.reuse ;  /* 0x000000ffff004224 */ /* 0x100fe200078e000f */
[----:B------:R-:W-:Y:S01]  /*13f0*/  ISETP.EQ.AND P4, PT, R9, RZ, PT ;  /* 0x000000ff0900720c */ /* 0x000fe20003f82270 */
[----:B------:R-:W-:Y:S02]  /*1400*/  @P0 IMAD.MOV.U32 R6, RZ, RZ, R15 ;  /* 0x000000ffff060224 */ /* 0x000fe400078e000f */
[--C-:B------:R-:W-:Y:S02]  /*1410*/  @P0 IMAD.MOV.U32 R0, RZ, RZ, R16.reuse ;  /* 0x000000ffff000224 */ /* 0x100fe400078e0010 */
[----:B------:R-:W-:Y:S01]  /*1420*/  @P1 IMAD.MOV.U32 R6, RZ, RZ, R16 ;  /* 0x000000ffff061224 */ /* 0x000fe200078e0010 */
[----:B------:R-:W-:Y:S01]  /*1430*/  @P2 MOV R6, R17 ;  /* 0x0000001100062202 */ /* 0x000fe20000000f00 */
[----:B------:R-:W-:-:S02]  /*1440*/  @P1 IMAD.MOV.U32 R0, RZ, RZ, R17 ;  /* 0x000000ffff001224 */ /* 0x000fc400078e0011 */
[--C-:B------:R-:W-:Y:S02]  /*1450*/  @P2 IMAD.MOV.U32 R0, RZ, RZ, R18.reuse ;  /* 0x000000ffff002224 */ /* 0x100fe400078e0012 */
[----:B------:R-:W-:Y:S02]  /*1460*/  @P3 IMAD.MOV.U32 R6, RZ, RZ, R18 ;  /* 0x000000ffff063224 */ /* 0x000fe400078e0012 */
[--C-:B------:R-:W-:Y:S02]  /*1470*/  @P3 IMAD.MOV.U32 R0, RZ, RZ, R19.reuse ;  /* 0x000000ffff003224 */ /* 0x100fe400078e0013 */
[----:B------:R-:W-:Y:S02]  /*1480*/  @P4 IMAD.MOV.U32 R6, RZ, RZ, R19 ;  /* 0x000000ffff064224 */ /* 0x000fe400078e0013 */
[--C-:B------:R-:W-:Y:S02]  /*1490*/  @P4 IMAD.MOV.U32 R0, RZ, RZ, R21.reuse ;  /* 0x000000ffff004224 */ /* 0x100fe400078e0015 */
[----:B------:R-:W-:Y:S01]  /*14a0*/  @P5 IMAD.MOV.U32 R6, RZ, RZ, R21 ;  /* 0x000000ffff065224 */ /* 0x000fe200078e0015 */
[----:B------:R-:W-:Y:S06]  /*14b0*/  @!P6 BRA `(.L_x_25) ;  /* 0x00000000002ce947 */ /* 0x000fec0003800000 */
[----:B------:R-:W-:Y:S01]  /*14c0*/  @P0 IMAD.MOV.U32 R7, RZ, RZ, R11 ;  /* 0x000000ffff070224 */ /* 0x000fe200078e000b */
[----:B------:R-:W-:Y:S02]  /*14d0*/  ISETP.EQ.AND P0, PT, R9, 0x8, PT ;  /* 0x000000080900780c */ /* 0x000fe40003f02270 */
[----:B------:R-:W-:Y:S01]  /*14e0*/  @P1 MOV R7, R15 ;  /* 0x0000000f00071202 */ /* 0x000fe20000000f00 */
[----:B------:R-:W-:Y:S01]  /*14f0*/  @P2 IMAD.MOV.U32 R7, RZ, RZ, R16 ;  /* 0x000000ffff072224 */ /* 0x000fe200078e0010 */
[----:B------:R-:W-:Y:S01]  /*1500*/  LOP3.LUT R9, R8, 0x1f, RZ, 0xc0, !PT ;  /* 0x0000001f08097812 */ /* 0x000fe200078ec0ff */
[----:B------:R-:W-:Y:S02]  /*1510*/  @P3 IMAD.MOV.U32 R7, RZ, RZ, R17 ;  /* 0x000000ffff073224 */ /* 0x000fe400078e0011 */
[----:B------:R-:W-:Y:S01]  /*1520*/  @P4 IMAD.MOV.U32 R7, RZ, RZ, R18 ;  /* 0x000000ffff074224 */ /* 0x000fe200078e0012 */
[----:B------:R-:W-:Y:S01]  /*1530*/  SHF.L.W.U32.HI R0, R6, R9, R0 ;  /* 0x0000000906007219 */ /* 0x000fe20000010e00 */
[----:B------:R-:W-:-:S04]  /*1540*/  @P5 IMAD.MOV.U32 R7, RZ, RZ, R19 ;  /* 0x000000ffff075224 */ /* 0x000fc800078e0013 */
[----:B------:R-:W-:-:S05]  /*1550*/  @P0 IMAD.MOV.U32 R7, RZ, RZ, R21 ;  /* 0x000000ffff070224 */ /* 0x000fca00078e0015 */
[----:B------:R-:W-:-:S07]  /*1560*/  SHF.L.W.U32.HI R6, R7, R9, R6 ;  /* 0x0000000907067219 */ /* 0x000fce0000010e06 */
.L_x_25:
[C---:B------:R-:W-:Y:S01]  /*1570*/  SHF.L.W.U32.HI R20, R6.reuse, 0x2, R0 ;  /* 0x0000000206147819 */ /* 0x040fe20000010e00 */
[----:B------:R-:W-:Y:S01]  /*1580*/  IMAD.SHL.U32 R6, R6, 0x4, RZ ;  /* 0x0000000406067824 */ /* 0x000fe200078e00ff */
[----:B------:R-:W-:Y:S01]  /*1590*/  UMOV UR4, 0x54442d19 ;  /* 0x54442d1900047882 */ /* 0x000fe20000000000 */
[----:B------:R-:W-:Y:S01]  /*15a0*/  UMOV UR5, 0x3bf921fb ;  /* 0x3bf921fb00057882 */ /* 0x000fe20000000000 */
[----:B------:R-:W-:Y:S02]  /*15b0*/  SHF.R.S32.HI R7, RZ, 0x1f, R20 ;  /* 0x0000001fff077819 */ /* 0x000fe40000011414 */
[----:B------:R-:W-:Y:S02]  /*15c0*/  SHF.R.U32.HI R0, RZ, 0x1e, R0 ;  /* 0x0000001eff007819 */ /* 0x000fe40000011600 */
[C---:B------:R-:W-:Y:S02]  /*15d0*/  LOP3.LUT R6, R7.reuse, R6, RZ, 0x3c, !PT ;  /* 0x0000000607067212 */ /* 0x040fe400078e3cff */
[----:B------:R-:W-:-:S02]  /*15e0*/  LOP3.LUT R7, R7, R20, RZ, 0x3c, !PT ;  /* 0x0000001407077212 */ /* 0x000fc400078e3cff */
[----:B------:R-:W-:Y:S02]  /*15f0*/  ISETP.GE.AND P1, PT, R3, RZ, PT ;  /* 0x000000ff0300720c */ /* 0x000fe40003f26270 */
[C---:B------:R-:W-:Y:S02]  /*1600*/  LEA.HI R0, R20.reuse, R0, RZ, 0x1 ;  /* 0x0000000014007211 */ /* 0x040fe400078f08ff */
[----:B------:R-:W0:Y:S01]  /*1610*/  I2F.F64.S64 R6, R6 ;  /* 0x0000000600067312 */ /* 0x000e220000301c00 */
[----:B------:R-:W-:Y:S02]  /*1620*/  LOP3.LUT R21, R20, R3, RZ, 0x3c, !PT ;  /* 0x0000000314157212 */ /* 0x000fe400078e3cff */
[----:B------:R-:W-:Y:S02]  /*1630*/  IMAD.MOV R20, RZ, RZ, -R0 ;  /* 0x000000ffff147224 */ /* 0x000fe400078e0a00 */
[----:B------:R-:W-:-:S04]  /*1640*/  ISETP.GE.AND P0, PT, R21, RZ, PT ;  /* 0x000000ff1500720c */ /* 0x000fc80003f06270 */
[----:B------:R-:W-:Y:S01]  /*1650*/  @!P1 MOV R0, R20 ;  /* 0x0000001400009202 */ /* 0x000fe20000000f00 */
[----:B0-----:R-:W-:-:S10]  /*1660*/  DMUL R8, R6, UR4 ;  /* 0x0000000406087c28 */ /* 0x001fd40008000000 */
[----:B------:R-:W0:Y:S02]  /*1670*/  F2F.F32.F64 R8, R8 ;  /* 0x0000000800087310 */ /* 0x000e240000301000 */
[----:B0-----:R-:W-:-:S07]  /*1680*/  FSEL R6, -R8, R8, !P0 ;  /* 0x0000000808067208 */ /* 0x001fce0004000100 */
.L_x_23:
[----:B------:R-:W-:Y:S02]  /*1690*/  IMAD.MOV.U32 R20, RZ, RZ, 0x37cbac00 ;  /* 0x37cbac00ff147424 */ /* 0x000fe400078e00ff */
[----:B------:R-:W-:Y:S01]  /*16a0*/  FMUL R7, R6, R6 ;  /* 0x0000000606077220 */ /* 0x000fe20000400000 */
[C---:B------:R-:W-:Y:S01]  /*16b0*/  LOP3.LUT R9, R0.reuse, 0x1, RZ, 0xc0, !PT ;  /* 0x0000000100097812 */ /* 0x040fe200078ec0ff */
[----:B------:R-:W-:Y:S01]  /*16c0*/  IMAD.MOV.U32 R22, RZ, RZ, 0x3c0885e4 ;  /* 0x3c0885e4ff167424 */ /* 0x000fe200078e00ff */
[----:B------:R-:W-:Y:S01]  /*16d0*/  FSETP.GE.AND P2, PT, |R3|, 105615, PT ;  /* 0x47ce47800300780b */ /* 0x000fe20003f46200 */
[----:B------:R-:W-:Y:S01]  /*16e0*/  FFMA R8, R7, R20, -0.0013887860113754868507 ;  /* 0xbab607ed07087423 */ /* 0x000fe20000000014 */
[----:B------:R-:W-:Y:S01]  /*16f0*/  ISETP.NE.U32.AND P0, PT, R9, 0x1, PT ;  /* 0x000000010900780c */ /* 0x000fe20003f05070 */
[----:B------:R-:W-:Y:S02]  /*1700*/  VIADD R0, R0, 0x1 ;  /* 0x0000000100007836 */ /* 0x000fe40000000000 */
[----:B------:R-:W-:Y:S01]  /*1710*/  IMAD.MOV.U32 R21, RZ, RZ, 0x3e2aaaa8 ;  /* 0x3e2aaaa8ff157424 */ /* 0x000fe200078e00ff */
[----:B------:R-:W-:-:S02]  /*1720*/  FSEL R8, R8, -0.00019574658654164522886, P0 ;  /* 0xb94d415308087808 */ /* 0x000fc40000000000 */
[----:B------:R-:W-:Y:S02]  /*1730*/  FSEL R22, R22, 0.041666727513074874878, !P0 ;  /* 0x3d2aaabb16167808 */ /* 0x000fe40004000000 */
[----:B------:R-:W-:Y:S02]  /*1740*/  LOP3.LUT P1, RZ, R0, 0x2, RZ, 0xc0, !PT ;  /* 0x0000000200ff7812 */ /* 0x000fe4000782c0ff */
[----:B------:R-:W-:Y:S01]  /*1750*/  FSEL R0, R6, 1, !P0 ;  /* 0x3f80000006007808 */ /* 0x000fe20004000000 */
[----:B------:R-:W-:Y:S01]  /*1760*/  FFMA R8, R7, R8, R22 ;  /* 0x0000000807087223 */ /* 0x000fe20000000016 */
[----:B------:R-:W-:-:S03]  /*1770*/  FSEL R21, -R21, -0.4999999701976776123, !P0 ;  /* 0xbeffffff15157808 */ /* 0x000fc60004000100 */
[C---:B------:R-:W-:Y:S02]  /*1780*/  FFMA R9, R7.reuse, R0, RZ ;  /* 0x0000000007097223 */ /* 0x040fe400000000ff */
[----:B------:R-:W-:-:S04]  /*1790*/  FFMA R8, R7, R8, R21 ;  /* 0x0000000807087223 */ /* 0x000fc80000000015 */
[----:B------:R-:W-:-:S04]  /*17a0*/  FFMA R9, R9, R8, R0 ;  /* 0x0000000809097223 */ /* 0x000fc80000000000 */
[----:B------:R-:W-:-:S04]  /*17b0*/  @P1 FADD R9, RZ, -R9 ;  /* 0x80000009ff091221 */ /* 0x000fc80000000000 */
[----:B------:R-:W-:Y:S01]  /*17c0*/  FMUL R21, R12, R9 ;  /* 0x000000090c157220 */ /* 0x000fe20000400000 */
[----:B------:R-:W-:Y:S06]  /*17d0*/  @!P2 BRA `(.L_x_26) ;  /* 0x000000040070a947 */ /* 0x000fec0003800000 */
        /* <DEDUP_REMOVED lines=11> */
.L_x_27:
        /* <DEDUP_REMOVED lines=11> */
[----:B------:R-:W-:-:S02]  /*1940*/  ISETP.EQ.AND P4, PT, R10, 0x10, PT ;  /* 0x000000100a00780c */ /* 0x000fc40003f82270 */
[C---:B------:R-:W-:Y:S01]  /*1950*/  ISETP.EQ.AND P5, PT, R10.reuse, 0x14, PT ;  /* 0x000000140a00780c */ /* 0x040fe20003fa2270 */
[----:B------:R-:W-:Y:S02]  /*1960*/  VIADD R10, R10, 0x4 ;  /* 0x000000040a0a7836 */ /* 0x000fe40000000000 */
[----:B--2---:R-:W-:-:S03]  /*1970*/  IMAD.WIDE.U32 R8, R6, R25, RZ ;  /* 0x0000001906087225 */ /* 0x004fc600078e00ff */
[----:B------:R-:W-:-:S04]  /*1980*/  IADD3 R0, P6, PT, R8, R5, RZ ;  /* 0x0000000508007210 */ /* 0x000fc80007fde0ff */
[----:B------:R-:W-:Y:S01]  /*1990*/  @P1 MOV R15, R0 ;  /* 0x00000000000f1202 */ /* 0x000fe20000000f00 */
[----:B------:R-:W-:Y:S02]  /*19a0*/  IMAD.X R5, R9, 0x1, R23, P6 ;  /* 0x0000000109057824 */ /* 0x000fe400030e0617 */
[--C-:B------:R-:W-:Y:S02]  /*19b0*/  @P0 IMAD.MOV.U32 R11, RZ, RZ, R0.reuse ;  /* 0x000000ffff0b0224 */ /* 0x100fe400078e0000 */
[--C-:B------:R-:W-:Y:S02]  /*19c0*/  @P2 IMAD.MOV.U32 R16, RZ, RZ, R0.reuse ;  /* 0x000000ffff102224 */ /* 0x100fe400078e0000 */
[--C-:B------:R-:W-:Y:S02]  /*19d0*/  @P3 IMAD.MOV.U32 R17, RZ, RZ, R0.reuse ;  /* 0x000000ffff113224 */ /* 0x100fe400078e0000 */
[--C-:B------:R-:W-:Y:S02]  /*19e0*/  @P4 IMAD.MOV.U32 R18, RZ, RZ, R0.reuse ;  /* 0x000000ffff124224 */ /* 0x100fe400078e0000 */
        /* <DEDUP_REMOVED lines=13> */
[----:B------:R-:W-:-:S03]  /*1ac0*/  ISETP.EQ.AND P5, PT, R8, RZ, PT ;  /* 0x000000ff0800720c */ /* 0x000fc60003fa2270 */
[--C-:B------:R-:W-:Y:S01]  /*1ad0*/  @P3 IMAD.MOV.U32 R0, RZ, RZ, R11.reuse ;  /* 0x000000ffff003224 */ /* 0x100fe200078e000b */
[C---:B------:R-:W-:Y:S01]  /*1ae0*/  ISETP.EQ.AND P3, PT, R8.reuse, -0x4, PT ;  /* 0xfffffffc0800780c */ /* 0x040fe20003f62270 */
[----:B------:R-:W-:Y:S02]  /*1af0*/  @P4 IMAD.MOV.U32 R6, RZ, RZ, R11 ;  /* 0x000000ffff064224 */ /* 0x000fe400078e000b */
[--C-:B------:R-:W-:Y:S01]  /*1b00*/  @P4 IMAD.MOV.U32 R0, RZ, RZ, R15.reuse ;  /* 0x000000ffff004224 */ /* 0x100fe200078e000f */
[----:B------:R-:W-:Y:S01]  /*1b10*/  ISETP.EQ.AND P4, PT, R8, 0x4, PT ;  /* 0x000000040800780c */ /* 0x000fe20003f82270 */
[----:B------:R-:W-:Y:S02]  /*1b20*/  @P2 IMAD.MOV.U32 R6, RZ, RZ, R15 ;  /* 0x000000ffff062224 */ /* 0x000fe400078e000f */
[--C-:B------:R-:W-:Y:S01]  /*1b30*/  @P2 IMAD.MOV.U32 R0, RZ, RZ, R16.reuse ;  /* 0x000000ffff002224 */ /* 0x100fe200078e0010 */
[----:B------:R-:W-:Y:S01]  /*1b40*/  @P1 MOV R0, R17 ;  /* 0x0000001100001202 */ /* 0x000fe20000000f00 */
[----:B------:R-:W-:-:S02]  /*1b50*/  @P1 IMAD.MOV.U32 R6, RZ, RZ, R16 ;  /* 0x000000ffff061224 */ /* 0x000fc400078e0010 */
[----:B------:R-:W-:Y:S02]  /*1b60*/  @P0 IMAD.MOV.U32 R6, RZ, RZ, R17 ;  /* 0x000000ffff060224 */ /* 0x000fe400078e0011 */
[--C-:B------:R-:W-:Y:S02]  /*1b70*/  @P0 IMAD.MOV.U32 R0, RZ, RZ, R18.reuse ;  /* 0x000000ffff000224 */ /* 0x100fe400078e0012 */
[----:B------:R-:W-:Y:S02]  /*1b80*/  @P3 IMAD.MOV.U32 R6, RZ, RZ, R18 ;  /* 0x000000ffff063224 */ /* 0x000fe400078e0012 */
[--C-:B------:R-:W-:Y:S02]  /*1b90*/  @P3 IMAD.MOV.U32 R0, RZ, RZ, R19.reuse ;  /* 0x000000ffff003224 */ /* 0x100fe400078e0013 */
[----:B------:R-:W-:Y:S01]  /*1ba0*/  @P5 IMAD.MOV.U32 R6, RZ, RZ, R19 ;  /* 0x000000ffff065224 */ /* 0x000fe200078e0013 */
[----:B------:R-:W-:Y:S01]  /*1bb0*/  @P4 MOV R6, R5 ;  /* 0x0000000500064202 */ /* 0x000fe20000000f00 */
[----:B------:R-:W-:Y:S01]  /*1bc0*/  @P5 IMAD.MOV.U32 R0, RZ, RZ, R5 ;  /* 0x000000ffff005224 */ /* 0x000fe200078e0005 */
[----:B------:R-:W-:Y:S06]  /*1bd0*/  @!P6 BRA `(.L_x_28) ;  /* 0x000000000028e947 */ /* 0x000fec0003800000 */
[----:B------:R-:W-:Y:S01]  /*1be0*/  @P1 IMAD.MOV.U32 R11, RZ, RZ, R15 ;  /* 0x000000ffff0b1224 */ /* 0x000fe200078e000f */
[----:B------:R-:W-:Y:S01]  /*1bf0*/  LOP3.LUT R7, R7, 0x1f, RZ, 0xc0, !PT ;  /* 0x0000001f07077812 */ /* 0x000fe200078ec0ff */
[----:B------:R-:W-:Y:S01]  /*1c00*/  @P0 IMAD.MOV.U32 R11, RZ, RZ, R16 ;  /* 0x000000ffff0b0224 */ /* 0x000fe200078e0010 */
[----:B------:R-:W-:Y:S01]  /*1c10*/  ISETP.EQ.AND P0, PT, R8, 0x8, PT ;  /* 0x000000080800780c */ /* 0x000fe20003f02270 */
[----:B------:R-:W-:Y:S01]  /*1c20*/  @P3 IMAD.MOV.U32 R11, RZ, RZ, R17 ;  /* 0x000000ffff0b3224 */ /* 0x000fe200078e0011 */
[----:B------:R-:W-:Y:S01]  /*1c30*/  SHF.L.W.U32.HI R0, R6, R7, R0 ;  /* 0x0000000706007219 */ /* 0x000fe20000010e00 */
[----:B------:R-:W-:Y:S02]  /*1c40*/  @P5 IMAD.MOV.U32 R11, RZ, RZ, R18 ;  /* 0x000000ffff0b5224 */ /* 0x000fe400078e0012 */
[----:B------:R-:W-:-:S08]  /*1c50*/  @P4 IMAD.MOV.U32 R11, RZ, RZ, R19 ;  /* 0x000000ffff0b4224 */ /* 0x000fd000078e0013 */
[----:B------:R-:W-:-:S05]  /*1c60*/  @P0 IMAD.MOV.U32 R11, RZ, RZ, R5 ;  /* 0x000000ffff0b0224 */ /* 0x000fca00078e0005 */
[----:B------:R-:W-:-:S07]  /*1c70*/  SHF.L.W.U32.HI R6, R11, R7, R6 ;  /* 0x000000070b067219 */ /* 0x000fce0000010e06 */
.L_x_28:
[C---:B------:R-:W-:Y:S01]  /*1c80*/  SHF.L.W.U32.HI R10, R6.reuse, 0x2, R0 ;  /* 0x00000002060a7819 */ /* 0x040fe20000010e00 */
[----:B------:R-:W-:Y:S01]  /*1c90*/  UMOV UR4, 0x54442d19 ;  /* 0x54442d1900047882 */ /* 0x000fe20000000000 */
[----:B------:R-:W-:Y:S01]  /*1ca0*/  SHF.L.U32 R6, R6, 0x2, RZ ;  /* 0x0000000206067819 */ /* 0x000fe200000006ff */
[----:B------:R-:W-:Y:S01]  /*1cb0*/  UMOV UR5, 0x3bf921fb ;  /* 0x3bf921fb00057882 */ /* 0x000fe20000000000 */
[----:B------:R-:W-:Y:S02]  /*1cc0*/  SHF.R.S32.HI R5, RZ, 0x1f, R10 ;  /* 0x0000001fff057819 */ /* 0x000fe4000001140a */
[----:B------:R-:W-:Y:S02]  /*1cd0*/  ISETP.GE.AND P1, PT, R3, RZ, PT ;  /* 0x000000ff0300720c */ /* 0x000fe40003f26270 */
[C---:B------:R-:W-:Y:S02]  /*1ce0*/  LOP3.LUT R8, R5.reuse, R6, RZ, 0x3c, !PT ;  /* 0x0000000605087212 */ /* 0x040fe400078e3cff */
[----:B------:R-:W-:-:S02]  /*1cf0*/  LOP3.LUT R9, R5, R10, RZ, 0x3c, !PT ;  /* 0x0000000a05097212 */ /* 0x000fc400078e3cff */
[----:B------:R-:W-:Y:S02]  /*1d00*/  SHF.R.U32.HI R0, RZ, 0x1e, R0 ;  /* 0x0000001eff007819 */ /* 0x000fe40000011600 */
[----:B------:R-:W0:Y:S01]  /*1d10*/  I2F.F64.S64 R6, R8 ;  /* 0x0000000800067312 */ /* 0x000e220000301c00 */
[C---:B------:R-:W-:Y:S02]  /*1d20*/  LOP3.LUT R3, R10.reuse, R3, RZ, 0x3c, !PT ;  /* 0x000000030a037212 */ /* 0x040fe400078e3cff */
[----:B------:R-:W-:Y:S02]  /*1d30*/  LEA.HI R10, R10, R0, RZ, 0x1 ;  /* 0x000000000a0a7211 */ /* 0x000fe400078f08ff */
[----:B------:R-:W-:-:S03]  /*1d40*/  ISETP.GE.AND P0, PT, R3, RZ, PT ;  /* 0x000000ff0300720c */ /* 0x000fc60003f06270 */
[----:B------:R-:W-:-:S04]  /*1d50*/  IMAD.MOV R0, RZ, RZ, -R10 ;  /* 0x000000ffff007224 */ /* 0x000fc800078e0a0a */
[----:B------:R-:W-:Y:S01]  /*1d60*/  @!P1 IMAD.MOV.U32 R10, RZ, RZ, R0 ;  /* 0x000000ffff0a9224 */ /* 0x000fe200078e0000 */
[----:B0-----:R-:W-:-:S10]  /*1d70*/  DMUL R6, R6, UR4 ;  /* 0x0000000406067c28 */ /* 0x001fd40008000000 */
[----:B------:R-:W0:Y:S02]  /*1d80*/  F2F.F32.F64 R6, R6 ;  /* 0x0000000600067310 */ /* 0x000e240000301000 */
[----:B0-----:R-:W-:-:S07]  /*1d90*/  FSEL R5, -R6, R6, !P0 ;  /* 0x0000000606057208 */ /* 0x001fce0004000100 */
.L_x_26:
[----:B------:R-:W0:Y:S01]  /*1da0*/  LDCU.64 UR8, c[0x0][0x3b8] ;  /* 0x00007700ff0877ac */ /* 0x000e220008000a00 */
[C---:B------:R-:W-:Y:S01]  /*1db0*/  LOP3.LUT R0, R10.reuse, 0x1, RZ, 0xc0, !PT ;  /* 0x000000010a007812 */ /* 0x040fe200078ec0ff */
[----:B------:R-:W-:Y:S01]  /*1dc0*/  FMUL R3, R5, R5 ;  /* 0x0000000505037220 */ /* 0x000fe20000400000 */
[----:B------:R-:W-:Y:S01]  /*1dd0*/  LOP3.LUT P1, RZ, R10, 0x2, RZ, 0xc0, !PT ;  /* 0x000000020aff7812 */ /* 0x000fe2000782c0ff */
[----:B------:R-:W-:Y:S01]  /*1de0*/  BSSY.RECONVERGENT B0, `(.L_x_29) ;  /* 0x0000037000007945 */ /* 0x000fe20003800200 */
[----:B------:R-:W-:Y:S01]  /*1df0*/  ISETP.NE.U32.AND P0, PT, R0, 0x1, PT ;  /* 0x000000010000780c */ /* 0x000fe20003f05070 */
[----:B------:R-:W-:Y:S01]  /*1e00*/  FFMA R20, R3, R20, -0.0013887860113754868507 ;  /* 0xbab607ed03147423 */ /* 0x000fe20000000014 */
[----:B------:R-:W-:Y:S02]  /*1e10*/  IMAD.MOV.U32 R0, RZ, RZ, 0x3d2aaabb ;  /* 0x3d2aaabbff007424 */ /* 0x000fe400078e00ff */
[----:B------:R-:W-:Y:S02]  /*1e20*/  FSEL R13, -R13, -0.16666662693023681641, !P0 ;  /* 0xbe2aaaa80d0d7808 */ /* 0x000fe40004000100 */
[----:B------:R-:W-:-:S02]  /*1e30*/  FSEL R20, R20, -0.00019574658654164522886, !P0 ;  /* 0xb94d415314147808 */ /* 0x000fc40004000000 */
[----:B------:R-:W-:Y:S01]  /*1e40*/  FSEL R0, R0, 0.0083327032625675201416, !P0 ;  /* 0x3c0885e400007808 */ /* 0x000fe20004000000 */
[----:B0-----:R-:W-:-:S04]  /*1e50*/  USHF.R.U64 UR4, UR8, 0x1, UR9 ;  /* 0x0000000108047899 */ /* 0x001fc80008001209 */
[----:B------:R-:W-:Y:S01]  /*1e60*/  FFMA R20, R3, R20, R0 ;  /* 0x0000001403147223 */ /* 0x000fe20000000000 */
[----:B------:R-:W-:Y:S01]  /*1e70*/  USHF.R.U32.HI UR5, URZ, 0x1, UR9 ;  /* 0x00000001ff057899 */ /* 0x000fe20008011609 */
[----:B------:R-:W-:Y:S02]  /*1e80*/  FSEL R0, R5, 1, P0 ;  /* 0x3f80000005007808 */ /* 0x000fe40000000000 */
[----:B------:R-:W-:-:S03]  /*1e90*/  FFMA R13, R3, R20, R13 ;  /* 0x00000014030d7223 */ /* 0x000fc6000000000d */
[----:B------:R-:W-:-:S03]  /*1ea0*/  FFMA R3, R3, R0, RZ ;  /* 0x0000000003037223 */ /* 0x000fc600000000ff */
[----:B------:R-:W0:Y:S01]  /*1eb0*/  I2F.U64 R6, UR4 ;  /* 0x0000000400067d12 */ /* 0x000e220008301000 */
[----:B------:R-:W-:-:S04]  /*1ec0*/  FFMA R0, R3, R13, R0 ;  /* 0x0000000d03007223 */ /* 0x000fc80000000000 */
[----:B------:R-:W-:-:S04]  /*1ed0*/  @P1 FADD R0, RZ, -R0 ;  /* 0x80000000ff001221 */ /* 0x000fc80000000000 */
[----:B------:R-:W-:-:S04]  /*1ee0*/  FFMA R21, R2, -R0, R21 ;  /* 0x8000000002157223 */ /* 0x000fc80000000015 */
[----:B0-----:R-:W-:Y:S02]  /*1ef0*/  FADD R21, R21, R6 ;  /* 0x0000000615157221 */ /* 0x001fe40000000000 */
[----:B------:R-:W0:Y:S08]  /*1f00*/  F2I.TRUNC.NTZ R6, R14 ;  /* 0x0000000e00067305 */ /* 0x000e30000020f100 */
[----:B------:R-:W1:Y:S01]  /*1f10*/  F2I.TRUNC.NTZ R21, R21 ;  /* 0x0000001500157305 */ /* 0x000e62000020f100 */
[----:B0-----:R-:W-:-:S02]  /*1f20*/  ISETP.GE.U32.AND P1, PT, R6, UR10, PT ;  /* 0x0000000a06007c0c */ /* 0x001fc4000bf26070 */
[----:B------:R-:W-:Y:S02]  /*1f30*/  SHF.R.S32.HI R7, RZ, 0x1f, R6 ;  /* 0x0000001fff077819 */ /* 0x000fe40000011406 */
[----:B-1----:R-:W-:Y:S02]  /*1f40*/  ISETP.GE.U32.AND P0, PT, R21, UR8, PT ;  /* 0x0000000815007c0c */ /* 0x002fe4000bf06070 */
[----:B------:R-:W-:-:S04]  /*1f50*/  SHF.R.S32.HI R0, RZ, 0x1f, R21 ;  /* 0x0000001fff007819 */ /* 0x000fc80000011415 */
[----:B------:R-:W-:-:S04]  /*1f60*/  ISETP.GE.U32.AND.EX P0, PT, R0, UR9, PT, P0 ;  /* 0x0000000900007c0c */ /* 0x000fc8000bf06100 */
[----:B------:R-:W-:-:S13]  /*1f70*/  ISETP.GE.U32.OR.EX P0, PT, R7, UR11, P0, P1 ;  /* 0x0000000b07007c0c */ /* 0x000fda0008706510 */
[----:B------:R-:W-:Y:S05]  /*1f80*/  @P0 BRA `(.L_x_30) ;  /* 0x00000000005c0947 */ /* 0x000fea0003800000 */
[----:B------:R-:W0:Y:S01]  /*1f90*/  LDCU.64 UR4, c[0x0][0x3a0] ;  /* 0x00007400ff0477ac */ /* 0x000e220008000a00 */
[----:B------:R-:W1:Y:S01]  /*1fa0*/  LDCU.64 UR8, c[0x0][0x388] ;  /* 0x00007100ff0877ac */ /* 0x000e620008000a00 */
[----:B0-----:R-:W-:Y:S02]  /*1fb0*/  IMAD R0, R0, UR4, RZ ;  /* 0x0000000400007c24 */ /* 0x001fe4000f8e02ff */
[----:B------:R-:W-:-:S04]  /*1fc0*/  IMAD.WIDE.U32 R6, R21, UR4, R6 ;  /* 0x0000000415067c25 */ /* 0x000fc8000f8e0006 */
[----:B------:R-:W-:Y:S01]  /*1fd0*/  IMAD R3, R21, UR5, R0 ;  /* 0x0000000515037c24 */ /* 0x000fe2000f8e0200 */
[----:B-1----:R-:W-:-:S03]  /*1fe0*/  IADD3 R8, P0, PT, R6, UR8, RZ ;  /* 0x0000000806087c10 */ /* 0x002fc6000ff1e0ff */
[----:B------:R-:W-:Y:S02]  /*1ff0*/  IMAD.IADD R0, R7, 0x1, R3 ;  /* 0x0000000107007824 */ /* 0x000fe400078e0203 */
[----:B------:R-:W0:Y:S03]  /*2000*/  LDC.64 R2, c[0x0][0x380] ;  /* 0x0000e000ff027b82 */ /* 0x000e260000000a00 */
[----:B------:R-:W-:Y:S01]  /*2010*/  IADD3.X R9, PT, PT, R0, UR9, RZ, P0, !PT ;  /* 0x0000000900097c10 */ /* 0x000fe200087fe4ff */
[----:B------:R-:W1:Y:S05]  /*2020*/  LDCU.128 UR8, c[0x0][0x390] ;  /* 0x00007200ff0877ac */ /* 0x000e6a0008000c00 */
[----:B------:R-:W2:Y:S01]  /*2030*/  LDG.E.U8 R9, desc[UR6][R8.64] ;  /* 0x0000000608097981 */ /* 0x000ea2000c1e1100 */
[----:B-1----:R-:W-:Y:S01]  /*2040*/  IADD3 R10, P0, PT, R6, UR8, RZ ;  /* 0x00000008060a7c10 */ /* 0x002fe2000ff1e0ff */
[----:B0-----:R-:W-:-:S03]  /*2050*/  IMAD.WIDE R2, R4, 0x4, R2 ;  /* 0x0000000404027825 */ /* 0x001fc600078e0202 */
[----:B------:R-:W-:Y:S02]  /*2060*/  IADD3.X R11, PT, PT, R0, UR9, RZ, P0, !PT ;  /* 0x00000009000b7c10 */ /* 0x000fe400087fe4ff */
[----:B--2---:R1:W-:Y:S04]  /*2070*/  STG.E.U8 desc[UR6][R2.64], R9 ;  /* 0x0000000902007986 */ /* 0x0043e8000c101106 */
[----:B------:R-:W2:Y:S01]  /*2080*/  LDG.E.U8 R11, desc[UR6][R10.64] ;  /* 0x000000060a0b7981 */ /* 0x000ea2000c1e1100 */
[----:B------:R-:W-:-:S04]  /*2090*/  IADD3 R6, P0, PT, R6, UR10, RZ ;  /* 0x0000000a06067c10 */ /* 0x000fc8000ff1e0ff */
[----:B------:R-:W-:Y:S01]  /*20a0*/  IADD3.X R7, PT, PT, R0, UR11, RZ, P0, !PT ;  /* 0x0000000b00077c10 */ /* 0x000fe200087fe4ff */
[----:B--2---:R1:W-:Y:S05]  /*20b0*/  STG.E.U8 desc[UR6][R2.64+0x1], R11 ;  /* 0x0000010b02007986 */ /* 0x0043ea000c101106 */
[----:B------:R-:W2:Y:S01]  /*20c0*/  LDG.E.U8 R7, desc[UR6][R6.64] ;  /* 0x0000000606077981 */ /* 0x000ea2000c1e1100 */
[----:B------:R-:W-:-:S03]  /*20d0*/  SHF.R.S32.HI R5, RZ, 0x1f, R4 ;  /* 0x0000001fff057819 */ /* 0x000fc60000011404 */
[----:B--2---:R1:W-:Y:S01]  /*20e0*/  STG.E.U8 desc[UR6][R2.64+0x2], R7 ;  /* 0x0000020702007986 */ /* 0x0043e2000c101106 */
[----:B------:R-:W-:Y:S05]  /*20f0*/  BRA `(.L_x_31) ;  /* 0x0000000000147947 */ /* 0x000fea0003800000 */
.L_x_30:
[----:B------:R-:W0:Y:S01]  /*2100*/  LDC.64 R2, c[0x0][0x380] ;  /* 0x0000e000ff027b82 */ /* 0x000e220000000a00 */
[----:B------:R-:W-:Y:S01]  /*2110*/  SHF.R.S32.HI R5, RZ, 0x1f, R4 ;  /* 0x0000001fff057819 */ /* 0x000fe20000011404 */
[----:B0-----:R-:W-:-:S05]  /*2120*/  IMAD.WIDE R2, R4, 0x4, R2 ;  /* 0x0000000404027825 */ /* 0x001fca00078e0202 */
[----:B------:R0:W-:Y:S04]  /*2130*/  STG.E.U16 desc[UR6][R2.64], RZ ;  /* 0x000000ff02007986 */ /* 0x0001e8000c101506 */
[----:B------:R0:W-:Y:S02]  /*2140*/  STG.E.U8 desc[UR6][R2.64+0x2], RZ ;  /* 0x000002ff02007986 */ /* 0x0001e4000c101106 */
.L_x_31:
[----:B------:R-:W-:Y:S05]  /*2150*/  BSYNC.RECONVERGENT B0 ;  /* 0x0000000000007941 */ /* 0x000fea0003800200 */
.L_x_29:
[----:B------:R-:W0:Y:S01]  /*2160*/  LDCU.64 UR4, c[0x0][0x380] ;  /* 0x00007000ff0477ac */ /* 0x000e220008000a00 */
[----:B------:R-:W-:Y:S01]  /*2170*/  IMAD.MOV.U32 R0, RZ, RZ, 0xff ;  /* 0x000000ffff007424 */ /* 0x000fe200078e00ff */
[----:B01----:R-:W-:-:S04]  /*2180*/  LEA R2, P0, R4, UR4, 0x2 ;  /* 0x0000000404027c11 */ /* 0x003fc8000f8010ff */
[----:B------:R-:W-:-:S05]  /*2190*/  LEA.HI.X R3, R4, UR5, R5, 0x2, P0 ;  /* 0x0000000504037c11 */ /* 0x000fca00080f1405 */
[----:B------:R-:W-:Y:S01]  /*21a0*/  STG.E.U8 desc[UR6][R2.64+0x3], R0 ;  /* 0x0000030002007986 */ /* 0x000fe2000c101106 */
[----:B------:R-:W-:Y:S05]  /*21b0*/  EXIT ;  /* 0x000000000000794d */ /* 0x000fea0003800000 */
.L_x_32:
        /* <DEDUP_REMOVED lines=12> */
.L_x_35:


//--------------------- .nv.global.init           --------------------------
	.section	.nv.global.init,"aw",@progbits
	.align	4
.nv.global.init:
	.type		__cudart_i2opi_f,@object
	.size		__cudart_i2opi_f,(mrg32k3aM1SubSeq - __cudart_i2opi_f)
__cudart_i2opi_f:
        /*0000*/ 	.byte	0x41, 0x90, 0x43, 0x3c, 0x99, 0x95, 0x62, 0xdb, 0xc0, 0xdd, 0x34, 0xf5, 0xd1, 0x57, 0x27, 0xfc
        /*0010*/ 	.byte	0x29, 0x15, 0x44, 0x4e, 0x6e, 0x83, 0xf9, 0xa2
	.type		mrg32k3aM1SubSeq,@object
	.size		mrg32k3aM1SubSeq,(mrg32k3aM2SubSeq - mrg32k3aM1SubSeq)
mrg32k3aM1SubSeq:
        /*0018*/ 	.byte	0x0b, 0xcc, 0xee, 0x04, 0x73, 0x29, 0x8b, 0x6f, 0xf6, 0x53, 0x03, 0xf6, 0x23, 0xf6, 0xea, 0xda
        /* <DEDUP_REMOVED lines=125> */
	.type		mrg32k3aM2SubSeq,@object
	.size		mrg32k3aM2SubSeq,(mrg32k3aM1 - mrg32k3aM2SubSeq)
mrg32k3aM2SubSeq:
        /* <DEDUP_REMOVED lines=126> */
	.type		mrg32k3aM1,@object
	.size		mrg32k3aM1,(mrg32k3aM1Seq - mrg32k3aM1)
mrg32k3aM1:
        /* <DEDUP_REMOVED lines=144> */
	.type		mrg32k3aM1Seq,@object
	.size		mrg32k3aM1Seq,(mrg32k3aM2 - mrg32k3aM1Seq)
mrg32k3aM1Seq:
        /* <DEDUP_REMOVED lines=144> */
	.type		mrg32k3aM2,@object
	.size		mrg32k3aM2,(mrg32k3aM2Seq - mrg32k3aM2)
mrg32k3aM2:
        /* <DEDUP_REMOVED lines=144> */
	.type		mrg32k3aM2Seq,@object
	.size		mrg32k3aM2Seq,(precalc_xorwow_matrix - mrg32k3aM2Seq)
mrg32k3aM2Seq:
        /* <DEDUP_REMOVED lines=144> */
	.type		precalc_xorwow_matrix,@object
	.size		precalc_xorwow_matrix,(precalc_xorwow_offset_matrix - precalc_xorwow_matrix)
precalc_xorwow_matrix:
        /* <DEDUP_REMOVED lines=6400> */
	.type		precalc_xorwow_offset_matrix,@object
	.size		precalc_xorwow_offset_matrix,(.L_1 - precalc_xorwow_offset_matrix)
precalc_xorwow_offset_matrix:
        /* <DEDUP_REMOVED lines=6400> */
.L_1:


//--------------------- .nv.shared.reserved.0     --------------------------
	.section	.nv.shared.reserved.0,"aw",@nobits
	.weak		__nv_reservedSMEM_offset_0_alias
	.size		__nv_reservedSMEM_offset_0_alias, 0, 64
	.other		__nv_reservedSMEM_offset_0_alias,@"STO_CUDA_RESERVED_SHARED STV_DEFAULT"
__nv_reservedSMEM_offset_0_alias:
	.zero		0
	.zero		64


//--------------------- .nv.constant0._Z5ScalePhS_S_S_S_S_mmfmm --------------------------
	.section	.nv.constant0._Z5ScalePhS_S_S_S_S_mmfmm,"a",@progbits
	.sectionflags	@""
	.align	4
.nv.constant0._Z5ScalePhS_S_S_S_S_mmfmm:
	.zero		984


//--------------------- .nv.constant0._Z6RotateP6uchar4PhS1_S1_mfmm --------------------------
	.section	.nv.constant0._Z6RotateP6uchar4PhS1_S1_mfmm,"a",@progbits
	.sectionflags	@""
	.align	4
.nv.constant0._Z6RotateP6uchar4PhS1_S1_mfmm:
	.zero		960


//--------------------- SYMBOLS --------------------------

	.type		.nv.reservedSmem.offset0,@object
	.size		.nv.reservedSmem.offset0,0x4
